//
// Generated by NVIDIA NVVM Compiler
//
// Compiler Build ID: CL-36424714
// Cuda compilation tools, release 13.0, V13.0.88
// Based on NVVM 20.0.0
//

.version 9.0
.target sm_100
.address_size 64

	// .globl	_Z2luIfEvPT_S1_S1_i

.visible .entry _Z2luIfEvPT_S1_S1_i(
	.param .u64 .ptr .align 1 _Z2luIfEvPT_S1_S1_i_param_0,
	.param .u64 .ptr .align 1 _Z2luIfEvPT_S1_S1_i_param_1,
	.param .u64 .ptr .align 1 _Z2luIfEvPT_S1_S1_i_param_2,
	.param .u32 _Z2luIfEvPT_S1_S1_i_param_3
)
{
	.reg .pred 	%p<22>;
	.reg .b32 	%r<92>;
	.reg .b32 	%f<42>;
	.reg .b64 	%rd<66>;

	ld.param.u64 	%rd18, [_Z2luIfEvPT_S1_S1_i_param_0];
	ld.param.u64 	%rd19, [_Z2luIfEvPT_S1_S1_i_param_1];
	ld.param.u64 	%rd20, [_Z2luIfEvPT_S1_S1_i_param_2];
	ld.param.u32 	%r58, [_Z2luIfEvPT_S1_S1_i_param_3];
	cvta.to.global.u64 	%rd1, %rd19;
	cvta.to.global.u64 	%rd2, %rd20;
	mov.u32 	%r59, %ntid.x;
	mov.u32 	%r60, %ctaid.x;
	mov.u32 	%r61, %tid.x;
	mad.lo.s32 	%r1, %r59, %r60, %r61;
	mul.lo.s32 	%r62, %r58, %r58;
	setp.ge.s32 	%p1, %r1, %r62;
	@%p1 bra 	$L__BB0_38;
	cvta.to.global.u64 	%rd21, %rd18;
	div.s32 	%r2, %r1, %r58;
	mul.lo.s32 	%r63, %r2, %r58;
	sub.s32 	%r3, %r1, %r63;
	mul.wide.s32 	%rd22, %r1, 4;
	add.s64 	%rd23, %rd21, %rd22;
	ld.global.f32 	%f1, [%rd23];
	add.s64 	%rd24, %rd2, %rd22;
	st.global.f32 	[%rd24], %f1;
	setp.lt.s32 	%p2, %r58, 1;
	@%p2 bra 	$L__BB0_38;
	mul.lo.s32 	%r4, %r58, %r1;
	add.s32 	%r65, %r63, %r3;
	mul.wide.s32 	%rd25, %r65, 4;
	add.s64 	%rd3, %rd2, %rd25;
	and.b32  	%r6, %r58, 3;
	setp.lt.u32 	%p3, %r58, 4;
	mov.b32 	%r91, 0;
	@%p3 bra 	$L__BB0_29;
	mul.lo.s32 	%r83, %r58, 3;
	shl.b32 	%r8, %r58, 2;
	add.s32 	%r82, %r3, %r83;
	shl.b32 	%r81, %r58, 1;
	add.s32 	%r80, %r3, %r81;
	add.s64 	%rd65, %rd2, 12;
	mul.wide.s32 	%rd26, %r63, 4;
	add.s64 	%rd27, %rd26, %rd1;
	add.s64 	%rd64, %rd27, 8;
	mul.wide.s32 	%rd6, %r4, 4;
	add.s64 	%rd63, %rd1, 12;
	add.s32 	%r74, %r3, %r58;
	mov.b32 	%r76, 0;
	mov.u32 	%r75, %r58;
	mov.u32 	%r77, %r4;
	mov.u32 	%r78, %r3;
	mov.u32 	%r79, %r63;
	mov.u32 	%r84, %r76;
$L__BB0_4:
	mul.wide.s32 	%rd11, %r77, 4;
	add.s64 	%rd12, %rd1, %rd11;
	setp.ge.s32 	%p4, %r1, %r84;
	@%p4 bra 	$L__BB0_6;
	mov.b32 	%r67, 0;
	st.global.u32 	[%rd12], %r67;
	bra.uni 	$L__BB0_8;
$L__BB0_6:
	setp.ge.s32 	%p5, %r1, %r58;
	@%p5 bra 	$L__BB0_8;
	add.s64 	%rd28, %rd2, %rd11;
	ld.global.f32 	%f2, [%rd28];
	mul.wide.u32 	%rd29, %r76, 4;
	add.s64 	%rd30, %rd2, %rd29;
	ld.global.f32 	%f3, [%rd30];
	div.rn.f32 	%f4, %f2, %f3;
	st.global.f32 	[%rd12], %f4;
$L__BB0_8:
	setp.le.s32 	%p6, %r2, %r84;
	@%p6 bra 	$L__BB0_10;
	mul.wide.s32 	%rd31, %r79, 4;
	add.s64 	%rd32, %rd1, %rd31;
	ld.global.f32 	%f5, [%rd32];
	mul.wide.s32 	%rd33, %r78, 4;
	add.s64 	%rd34, %rd2, %rd33;
	ld.global.f32 	%f6, [%rd34];
	mul.f32 	%f7, %f5, %f6;
	ld.global.f32 	%f8, [%rd3];
	sub.f32 	%f9, %f8, %f7;
	st.global.f32 	[%rd3], %f9;
$L__BB0_10:
	membar.gl;
	setp.le.s32 	%p7, %r1, %r84;
	@%p7 bra 	$L__BB0_13;
	setp.ge.s32 	%p8, %r1, %r58;
	@%p8 bra 	$L__BB0_14;
	add.s64 	%rd36, %rd65, %rd6;
	ld.global.f32 	%f10, [%rd36+-8];
	mul.wide.u32 	%rd37, %r75, 4;
	add.s64 	%rd38, %rd65, %rd37;
	ld.global.f32 	%f11, [%rd38+-8];
	div.rn.f32 	%f12, %f10, %f11;
	add.s64 	%rd39, %rd63, %rd6;
	st.global.f32 	[%rd39+-8], %f12;
	bra.uni 	$L__BB0_14;
$L__BB0_13:
	add.s64 	%rd35, %rd63, %rd6;
	mov.b32 	%r68, 0;
	st.global.u32 	[%rd35+-8], %r68;
$L__BB0_14:
	add.s32 	%r24, %r84, 1;
	setp.le.s32 	%p9, %r2, %r24;
	@%p9 bra 	$L__BB0_16;
	ld.global.f32 	%f13, [%rd64+-4];
	mul.wide.s32 	%rd40, %r74, 4;
	add.s64 	%rd41, %rd2, %rd40;
	ld.global.f32 	%f14, [%rd41];
	mul.f32 	%f15, %f13, %f14;
	ld.global.f32 	%f16, [%rd3];
	sub.f32 	%f17, %f16, %f15;
	st.global.f32 	[%rd3], %f17;
$L__BB0_16:
	membar.gl;
	add.s32 	%r25, %r24, 1;
	setp.lt.s32 	%p10, %r1, %r25;
	@%p10 bra 	$L__BB0_19;
	setp.ge.s32 	%p11, %r1, %r58;
	@%p11 bra 	$L__BB0_20;
	add.s64 	%rd42, %rd65, %rd6;
	ld.global.f32 	%f18, [%rd42+-4];
	mul.wide.u32 	%rd43, %r81, 4;
	add.s64 	%rd44, %rd65, %rd43;
	ld.global.f32 	%f19, [%rd44+-4];
	div.rn.f32 	%f20, %f18, %f19;
	add.s64 	%rd45, %rd63, %rd6;
	st.global.f32 	[%rd45+-4], %f20;
	bra.uni 	$L__BB0_20;
$L__BB0_19:
	add.s64 	%rd46, %rd63, %rd6;
	mov.b32 	%r69, 0;
	st.global.u32 	[%rd46+-4], %r69;
$L__BB0_20:
	setp.le.s32 	%p12, %r2, %r25;
	@%p12 bra 	$L__BB0_22;
	ld.global.f32 	%f21, [%rd64];
	mul.wide.s32 	%rd47, %r80, 4;
	add.s64 	%rd48, %rd2, %rd47;
	ld.global.f32 	%f22, [%rd48];
	mul.f32 	%f23, %f21, %f22;
	ld.global.f32 	%f24, [%rd3];
	sub.f32 	%f25, %f24, %f23;
	st.global.f32 	[%rd3], %f25;
$L__BB0_22:
	membar.gl;
	add.s32 	%r26, %r25, 1;
	setp.lt.s32 	%p13, %r1, %r26;
	@%p13 bra 	$L__BB0_25;
	setp.ge.s32 	%p14, %r1, %r58;
	@%p14 bra 	$L__BB0_26;
	add.s64 	%rd49, %rd65, %rd6;
	ld.global.f32 	%f26, [%rd49];
	mul.wide.u32 	%rd50, %r83, 4;
	add.s64 	%rd51, %rd65, %rd50;
	ld.global.f32 	%f27, [%rd51];
	div.rn.f32 	%f28, %f26, %f27;
	add.s64 	%rd52, %rd63, %rd6;
	st.global.f32 	[%rd52], %f28;
	bra.uni 	$L__BB0_26;
$L__BB0_25:
	add.s64 	%rd53, %rd63, %rd6;
	mov.b32 	%r70, 0;
	st.global.u32 	[%rd53], %r70;
$L__BB0_26:
	setp.le.s32 	%p15, %r2, %r26;
	@%p15 bra 	$L__BB0_28;
	ld.global.f32 	%f29, [%rd64+4];
	mul.wide.s32 	%rd54, %r82, 4;
	add.s64 	%rd55, %rd2, %rd54;
	ld.global.f32 	%f30, [%rd55];
	mul.f32 	%f31, %f29, %f30;
	ld.global.f32 	%f32, [%rd3];
	sub.f32 	%f33, %f32, %f31;
	st.global.f32 	[%rd3], %f33;
$L__BB0_28:
	membar.gl;
	add.s32 	%r83, %r83, %r8;
	add.s32 	%r82, %r82, %r8;
	add.s32 	%r81, %r81, %r8;
	add.s32 	%r80, %r80, %r8;
	add.s64 	%rd65, %rd65, 16;
	add.s32 	%r79, %r79, 4;
	add.s64 	%rd64, %rd64, 16;
	add.s32 	%r78, %r78, %r8;
	add.s32 	%r77, %r77, 4;
	add.s32 	%r71, %r8, %r76;
	add.s32 	%r76, %r71, 4;
	add.s64 	%rd63, %rd63, 16;
	add.s32 	%r75, %r75, %r8;
	add.s32 	%r74, %r74, %r8;
	add.s32 	%r84, %r26, 1;
	and.b32  	%r91, %r58, 2147483644;
	setp.ne.s32 	%p16, %r84, %r91;
	@%p16 bra 	$L__BB0_4;
$L__BB0_29:
	setp.eq.s32 	%p17, %r6, 0;
	@%p17 bra 	$L__BB0_38;
	mul.lo.s32 	%r72, %r91, %r58;
	add.s32 	%r90, %r3, %r72;
	add.s32 	%r89, %r91, %r63;
	add.s32 	%r88, %r91, %r4;
	add.s32 	%r43, %r58, 1;
	add.s32 	%r87, %r72, %r91;
	neg.s32 	%r86, %r6;
$L__BB0_31:
	.pragma "nounroll";
	mul.wide.s32 	%rd16, %r88, 4;
	add.s64 	%rd17, %rd1, %rd16;
	setp.lt.s32 	%p18, %r1, %r91;
	@%p18 bra 	$L__BB0_34;
	setp.ge.s32 	%p19, %r1, %r58;
	@%p19 bra 	$L__BB0_35;
	add.s64 	%rd56, %rd2, %rd16;
	ld.global.f32 	%f34, [%rd56];
	mul.wide.u32 	%rd57, %r87, 4;
	add.s64 	%rd58, %rd2, %rd57;
	ld.global.f32 	%f35, [%rd58];
	div.rn.f32 	%f36, %f34, %f35;
	st.global.f32 	[%rd17], %f36;
	bra.uni 	$L__BB0_35;
$L__BB0_34:
	mov.b32 	%r73, 0;
	st.global.u32 	[%rd17], %r73;
$L__BB0_35:
	setp.le.s32 	%p20, %r2, %r91;
	@%p20 bra 	$L__BB0_37;
	mul.wide.s32 	%rd59, %r89, 4;
	add.s64 	%rd60, %rd1, %rd59;
	ld.global.f32 	%f37, [%rd60];
	mul.wide.s32 	%rd61, %r90, 4;
	add.s64 	%rd62, %rd2, %rd61;
	ld.global.f32 	%f38, [%rd62];
	mul.f32 	%f39, %f37, %f38;
	ld.global.f32 	%f40, [%rd3];
	sub.f32 	%f41, %f40, %f39;
	st.global.f32 	[%rd3], %f41;
$L__BB0_37:
	membar.gl;
	add.s32 	%r91, %r91, 1;
	add.s32 	%r90, %r90, %r58;
	add.s32 	%r89, %r89, 1;
	add.s32 	%r88, %r88, 1;
	add.s32 	%r87, %r87, %r43;
	add.s32 	%r86, %r86, 1;
	setp.ne.s32 	%p21, %r86, 0;
	@%p21 bra 	$L__BB0_31;
$L__BB0_38:
	ret;

}


// ===== COMPILED SASS (sm_100) =====

	.target	sm_100

	.elftype	@"ET_EXEC"


//--------------------- .note.nv.tkinfo           --------------------------
	.section	.note.nv.tkinfo,"",@"SHT_NOTE"
	.sectionflags	@"SHF_NOTE_NV_TKINFO"
	.tkinfo
        /*0018*/ 	.word	0x00000002
        /*0030*/ 	.string	""
        /*0030*/ 	.string	"ptxas"
        /*0030*/ 	.string	"Cuda compilation tools, release 13.0, V13.0.88"
        /*0030*/ 	.string	"Build cuda_13.0.r13.0/compiler.36424714_0"
        /*0030*/ 	.string	"-arch sm_100 -m 64 "



//--------------------- .note.nv.cuinfo           --------------------------
	.section	.note.nv.cuinfo,"",@"SHT_NOTE"
	.sectionflags	@"SHF_NOTE_NV_CUINFO"
        /*0018*/ 	.short	0x0002
        /*001a*/ 	.short	0x0064
        /*001c*/ 	.short	0x0082
	.zero		2


//--------------------- .nv.info                  --------------------------
	.section	.nv.info,"",@"SHT_CUDA_INFO"
	.align	4


	//----- nvinfo : EIATTR_REGCOUNT
	.align		4
        /*0000*/ 	.byte	0x04, 0x2f
        /*0002*/ 	.short	(.L_1 - .L_0)
	.align		4
.L_0:
        /*0004*/ 	.word	index@(_Z2luIfEvPT_S1_S1_i)
        /*0008*/ 	.word	0x00000023


	//----- nvinfo : EIATTR_FRAME_SIZE
	.align		4
.L_1:
        /*000c*/ 	.byte	0x04, 0x11
        /*000e*/ 	.short	(.L_3 - .L_2)
	.align		4
.L_2:
        /*0010*/ 	.word	index@($__internal_0_$__cuda_sm3x_div_rn_noftz_f32_slowpath)
        /*0014*/ 	.word	0x00000000


	//----- nvinfo : EIATTR_FRAME_SIZE
	.align		4
.L_3:
        /*0018*/ 	.byte	0x04, 0x11
        /*001a*/ 	.short	(.L_5 - .L_4)
	.align		4
.L_4:
        /*001c*/ 	.word	index@(_Z2luIfEvPT_S1_S1_i)
        /*0020*/ 	.word	0x00000000


	//----- nvinfo : EIATTR_MIN_STACK_SIZE
	.align		4
.L_5:
        /*0024*/ 	.byte	0x04, 0x12
        /*0026*/ 	.short	(.L_7 - .L_6)
	.align		4
.L_6:
        /*0028*/ 	.word	index@(_Z2luIfEvPT_S1_S1_i)
        /*002c*/ 	.word	0x00000000
.L_7:


//--------------------- .nv.compat                --------------------------
	.section	.nv.compat,"",@"SHT_CUDA_COMPAT_INFO"
	.align	4
        /*0000*/ 	.byte	0x02, 0x09, 0x00, 0x00, 0x02, 0x02, 0x01, 0x00, 0x02, 0x05, 0x05, 0x00, 0x03, 0x07, 0x01, 0x01
        /*0010*/ 	.byte	0x02, 0x03, 0x00, 0x00, 0x02, 0x06, 0x01, 0x00, 0x04, 0x0b, 0x08, 0x00, 0x01, 0x00, 0x00, 0x00
        /*0020*/ 	.byte	0x00, 0x00, 0x00, 0x00


//--------------------- .nv.info._Z2luIfEvPT_S1_S1_i --------------------------
	.section	.nv.info._Z2luIfEvPT_S1_S1_i,"",@"SHT_CUDA_INFO"
	.sectionflags	@""
	.align	4


	//----- nvinfo : EIATTR_CUDA_API_VERSION
	.align		4
        /*0000*/ 	.byte	0x04, 0x37
        /*0002*/ 	.short	(.L_9 - .L_8)
.L_8:
        /*0004*/ 	.word	0x00000082


	//----- nvinfo : EIATTR_KPARAM_INFO
	.align		4
.L_9:
        /*0008*/ 	.byte	0x04, 0x17
        /*000a*/ 	.short	(.L_11 - .L_10)
.L_10:
        /*000c*/ 	.word	0x00000000
        /*0010*/ 	.short	0x0003
        /*0012*/ 	.short	0x0018
        /*0014*/ 	.byte	0x00, 0xf0, 0x11, 0x00


	//----- nvinfo : EIATTR_KPARAM_INFO
	.align		4
.L_11:
        /*0018*/ 	.byte	0x04, 0x17
        /*001a*/ 	.short	(.L_13 - .L_12)
.L_12:
        /*001c*/ 	.word	0x00000000
        /*0020*/ 	.short	0x0002
        /*0022*/ 	.short	0x0010
        /*0024*/ 	.byte	0x00, 0xf5, 0x21, 0x00


	//----- nvinfo : EIATTR_KPARAM_INFO
	.align		4
.L_13:
        /*0028*/ 	.byte	0x04, 0x17
        /*002a*/ 	.short	(.L_15 - .L_14)
.L_14:
        /*002c*/ 	.word	0x00000000
        /*0030*/ 	.short	0x0001
        /*0032*/ 	.short	0x0008
        /*0034*/ 	.byte	0x00, 0xf5, 0x21, 0x00


	//----- nvinfo : EIATTR_KPARAM_INFO
	.align		4
.L_15:
        /*0038*/ 	.byte	0x04, 0x17
        /*003a*/ 	.short	(.L_17 - .L_16)
.L_16:
        /*003c*/ 	.word	0x00000000
        /*0040*/ 	.short	0x0000
        /*0042*/ 	.short	0x0000
        /*0044*/ 	.byte	0x00, 0xf5, 0x21, 0x00


	//----- nvinfo : EIATTR_SPARSE_MMA_MASK
	.align		4
.L_17:
        /*0048*/ 	.byte	0x03, 0x50
        /*004a*/ 	.short	0x0000


	//----- nvinfo : EIATTR_MAXREG_COUNT
	.align		4
        /*004c*/ 	.byte	0x03, 0x1b
        /*004e*/ 	.short	0x00ff


	//----- nvinfo : EIATTR_MERCURY_ISA_VERSION
	.align		4
        /*0050*/ 	.byte	0x03, 0x5f
        /*0052*/ 	.short	0x0101


	//----- nvinfo : EIATTR_VRC_CTA_INIT_COUNT
	.align		4
        /*0054*/ 	.byte	0x02, 0x4a
	.zero		1
	.zero		1


	//----- nvinfo : EIATTR_EXIT_INSTR_OFFSETS
	.align		4
        /*0058*/ 	.byte	0x04, 0x1c
        /*005a*/ 	.short	(.L_19 - .L_18)


	//   ....[0]....
.L_18:
        /*005c*/ 	.word	0x00000080


	//   ....[1]....
        /*0060*/ 	.word	0x00000290


	//   ....[2]....
        /*0064*/ 	.word	0x000011e0


	//   ....[3]....
        /*0068*/ 	.word	0x000015b0


	//----- nvinfo : EIATTR_CRS_STACK_SIZE
	.align		4
.L_19:
        /*006c*/ 	.byte	0x04, 0x1e
        /*006e*/ 	.short	(.L_21 - .L_20)
.L_20:
        /*0070*/ 	.word	0x00000000


	//----- nvinfo : EIATTR_CBANK_PARAM_SIZE
	.align		4
.L_21:
        /*0074*/ 	.byte	0x03, 0x19
        /*0076*/ 	.short	0x001c


	//----- nvinfo : EIATTR_PARAM_CBANK
	.align		4
        /*0078*/ 	.byte	0x04, 0x0a
        /*007a*/ 	.short	(.L_23 - .L_22)
	.align		4
.L_22:
        /*007c*/ 	.word	index@(.nv.constant0._Z2luIfEvPT_S1_S1_i)
        /*0080*/ 	.short	0x0380
        /*0082*/ 	.short	0x001c


	//----- nvinfo : EIATTR_SW_WAR
	.align		4
.L_23:
        /*0084*/ 	.byte	0x04, 0x36
        /*0086*/ 	.short	(.L_25 - .L_24)
.L_24:
        /*0088*/ 	.word	0x00000008
.L_25:


//--------------------- .nv.callgraph             --------------------------
	.section	.nv.callgraph,"",@"SHT_CUDA_CALLGRAPH"
	.align	4
	.sectionentsize	8
	.align		4
        /*0000*/ 	.word	0x00000000
	.align		4
        /*0004*/ 	.word	0xffffffff
	.align		4
        /*0008*/ 	.word	0x00000000
	.align		4
        /*000c*/ 	.word	0xfffffffe
	.align		4
        /*0010*/ 	.word	0x00000000
	.align		4
        /*0014*/ 	.word	0xfffffffd
	.align		4
        /*0018*/ 	.word	0x00000000
	.align		4
        /*001c*/ 	.word	0xfffffffc


//--------------------- .text._Z2luIfEvPT_S1_S1_i --------------------------
	.section	.text._Z2luIfEvPT_S1_S1_i,"ax",@progbits
	.align	128
        .global         _Z2luIfEvPT_S1_S1_i
        .type           _Z2luIfEvPT_S1_S1_i,@function
        .size           _Z2luIfEvPT_S1_S1_i,(.L_x_49 - _Z2luIfEvPT_S1_S1_i)
        .other          _Z2luIfEvPT_S1_S1_i,@"STO_CUDA_ENTRY STV_DEFAULT"
_Z2luIfEvPT_S1_S1_i:
.text._Z2luIfEvPT_S1_S1_i:
[----:B------:R-:W-:Y:S01]  /*0000*/  LDC R1, c[0x0][0x37c] ;  /* 0x0000df00ff017b82 */ /* 0x000fe20000000800 */
[----:B------:R-:W0:Y:S01]  /*0010*/  S2R R4, SR_CTAID.X ;  /* 0x0000000000047919 */ /* 0x000e220000002500 */
[----:B------:R-:W1:Y:S01]  /*0020*/  LDCU UR8, c[0x0][0x398] ;  /* 0x00007300ff0877ac */ /* 0x000e620008000800 */
[----:B------:R-:W0:Y:S01]  /*0030*/  S2R R3, SR_TID.X ;  /* 0x0000000000037919 */ /* 0x000e220000002100 */
[----:B------:R-:W0:Y:S01]  /*0040*/  LDCU UR5, c[0x0][0x360] ;  /* 0x00006c00ff0577ac */ /* 0x000e220008000800 */
[----:B-1----:R-:W-:Y:S01]  /*0050*/  UIMAD UR4, UR8, UR8, URZ ;  /* 0x00000008080472a4 */ /* 0x002fe2000f8e02ff */
[----:B0-----:R-:W-:-:S05]  /*0060*/  IMAD R4, R4, UR5, R3 ;  /* 0x0000000504047c24 */ /* 0x001fca000f8e0203 */
[----:B------:R-:W-:-:S13]  /*0070*/  ISETP.GE.AND P0, PT, R4, UR4, PT ;  /* 0x0000000404007c0c */ /* 0x000fda000bf06270 */
[----:B------:R-:W-:Y:S05]  /*0080*/  @P0 EXIT ;  /* 0x000000000000094d */ /* 0x000fea0003800000 */
[----:B------:R-:W0:Y:S01]  /*0090*/  LDC.64 R2, c[0x0][0x380] ;  /* 0x0000e000ff027b82 */ /* 0x000e220000000a00 */
[----:B------:R-:W1:Y:S01]  /*00a0*/  LDCU.64 UR16, c[0x0][0x358] ;  /* 0x00006b00ff1077ac */ /* 0x000e620008000a00 */
[----:B------:R-:W-:-:S06]  /*00b0*/  IABS R9, UR8 ;  /* 0x0000000800097c13 */ /* 0x000fcc0008000000 */
[----:B------:R-:W2:Y:S01]  /*00c0*/  LDC.64 R22, c[0x0][0x390] ;  /* 0x0000e400ff167b82 */ /* 0x000ea20000000a00 */
[----:B0-----:R-:W-:-:S06]  /*00d0*/  IMAD.WIDE R2, R4, 0x4, R2 ;  /* 0x0000000404027825 */ /* 0x001fcc00078e0202 */
[----:B-1----:R0:W3:Y:S01]  /*00e0*/  LDG.E R3, desc[UR16][R2.64] ;  /* 0x0000001002037981 */ /* 0x0020e2000c1e1900 */
[----:B------:R-:W1:Y:S01]  /*00f0*/  I2F.RP R0, R9 ;  /* 0x0000000900007306 */ /* 0x000e620000209400 */
[----:B------:R-:W-:Y:S01]  /*0100*/  UISETP.GE.AND UP0, UPT, UR8, 0x1, UPT ;  /* 0x000000010800788c */ /* 0x000fe2000bf06270 */
[----:B--2---:R-:W-:Y:S01]  /*0110*/  IMAD.WIDE R22, R4, 0x4, R22 ;  /* 0x0000000404167825 */ /* 0x004fe200078e0216 */
[----:B0-----:R-:W-:-:S05]  /*0120*/  IABS R2, R4 ;  /* 0x0000000400027213 */ /* 0x001fca0000000000 */
[----:B-1----:R-:W0:Y:S02]  /*0130*/  MUFU.RCP R0, R0 ;  /* 0x0000000000007308 */ /* 0x002e240000001000 */
[----:B0-----:R-:W-:-:S06]  /*0140*/  VIADD R6, R0, 0xffffffe ;  /* 0x0ffffffe00067836 */ /* 0x001fcc0000000000 */
[----:B------:R0:W1:Y:S02]  /*0150*/  F2I.FTZ.U32.TRUNC.NTZ R7, R6 ;  /* 0x0000000600077305 */ /* 0x000064000021f000 */
[----:B0-----:R-:W-:Y:S02]  /*0160*/  HFMA2 R6, -RZ, RZ, 0, 0 ;  /* 0x00000000ff067431 */ /* 0x001fe400000001ff */
[----:B-1----:R-:W-:-:S04]  /*0170*/  IMAD.MOV R8, RZ, RZ, -R7 ;  /* 0x000000ffff087224 */ /* 0x002fc800078e0a07 */
[----:B------:R-:W-:-:S04]  /*0180*/  IMAD R5, R8, R9, RZ ;  /* 0x0000000908057224 */ /* 0x000fc800078e02ff */
[----:B------:R-:W-:-:S06]  /*0190*/  IMAD.HI.U32 R7, R7, R5, R6 ;  /* 0x0000000507077227 */ /* 0x000fcc00078e0006 */
[----:B------:R-:W-:-:S04]  /*01a0*/  IMAD.HI.U32 R5, R7, R2, RZ ;  /* 0x0000000207057227 */ /* 0x000fc800078e00ff */
[----:B------:R-:W-:-:S04]  /*01b0*/  IMAD.MOV R0, RZ, RZ, -R5 ;  /* 0x000000ffff007224 */ /* 0x000fc800078e0a05 */
[----:B------:R-:W-:-:S05]  /*01c0*/  IMAD R0, R9, R0, R2 ;  /* 0x0000000009007224 */ /* 0x000fca00078e0202 */
[----:B------:R-:W-:-:S13]  /*01d0*/  ISETP.GT.U32.AND P2, PT, R9, R0, PT ;  /* 0x000000000900720c */ /* 0x000fda0003f44070 */
[-C--:B------:R-:W-:Y:S01]  /*01e0*/  @!P2 IADD3 R0, PT, PT, R0, -R9.reuse, RZ ;  /* 0x800000090000a210 */ /* 0x080fe20007ffe0ff */
[----:B------:R-:W-:Y:S01]  /*01f0*/  @!P2 VIADD R5, R5, 0x1 ;  /* 0x000000010505a836 */ /* 0x000fe20000000000 */
[----:B------:R-:W-:Y:S02]  /*0200*/  ISETP.NE.AND P2, PT, RZ, UR8, PT ;  /* 0x00000008ff007c0c */ /* 0x000fe4000bf45270 */
[----:B------:R-:W-:Y:S02]  /*0210*/  ISETP.GE.U32.AND P0, PT, R0, R9, PT ;  /* 0x000000090000720c */ /* 0x000fe40003f06070 */
[----:B------:R-:W-:-:S04]  /*0220*/  LOP3.LUT R0, R4, UR8, RZ, 0x3c, !PT ;  /* 0x0000000804007c12 */ /* 0x000fc8000f8e3cff */
[----:B------:R-:W-:-:S07]  /*0230*/  ISETP.GE.AND P1, PT, R0, RZ, PT ;  /* 0x000000ff0000720c */ /* 0x000fce0003f26270 */
[----:B------:R-:W-:Y:S02]  /*0240*/  @P0 IADD3 R5, PT, PT, R5, 0x1, RZ ;  /* 0x0000000105050810 */ /* 0x000fe40007ffe0ff */
[----:B------:R-:W-:-:S04]  /*0250*/  PLOP3.LUT P0, PT, PT, PT, UP0, 0x80, 0x8 ;  /* 0x000000000008781c */ /* 0x000fc80003f0f008 */
[----:B------:R-:W-:Y:S01]  /*0260*/  @!P1 IMAD.MOV R5, RZ, RZ, -R5 ;  /* 0x000000ffff059224 */ /* 0x000fe200078e0a05 */
[----:B------:R-:W-:Y:S01]  /*0270*/  @!P2 LOP3.LUT R5, RZ, UR8, RZ, 0x33, !PT ;  /* 0x00000008ff05ac12 */ /* 0x000fe2000f8e33ff */
[----:B---3--:R0:W-:Y:S07]  /*0280*/  STG.E desc[UR16][R22.64], R3 ;  /* 0x0000000316007986 */ /* 0x0081ee000c101910 */
[----:B------:R-:W-:Y:S05]  /*0290*/  @!P0 EXIT ;  /* 0x000000000000894d */ /* 0x000fea0003800000 */
[----:B------:R-:W-:Y:S02]  /*02a0*/  UISETP.GE.U32.AND UP0, UPT, UR8, 0x4, UPT ;  /* 0x000000040800788c */ /* 0x000fe4000bf06070 */
[----:B------:R-:W-:Y:S01]  /*02b0*/  IMAD R7, R5, UR8, RZ ;  /* 0x0000000805077c24 */ /* 0x000fe2000f8e02ff */
[----:B------:R-:W-:Y:S01]  /*02c0*/  MOV R19, RZ ;  /* 0x000000ff00137202 */ /* 0x000fe20000000f00 */
[C---:B------:R-:W-:Y:S01]  /*02d0*/  IMAD R6, R4.reuse, UR8, RZ ;  /* 0x0000000804067c24 */ /* 0x040fe2000f8e02ff */
[----:B------:R-:W-:Y:S01]  /*02e0*/  ULOP3.LUT UR10, UR8, 0x3, URZ, 0xc0, !UPT ;  /* 0x00000003080a7892 */ /* 0x000fe2000f8ec0ff */
[----:B------:R-:W-:-:S03]  /*02f0*/  IMAD.IADD R8, R4, 0x1, -R7 ;  /* 0x0000000104087824 */ /* 0x000fc600078e0a07 */
[----:B------:R-:W-:Y:S08]  /*0300*/  BRA.U !UP0, `(.L_x_0) ;  /* 0x0000000d08b07547 */ /* 0x000ff0000b800000 */
[----:B0-----:R-:W0:Y:S01]  /*0310*/  LDC.64 R2, c[0x0][0x388] ;  /* 0x0000e200ff027b82 */ /* 0x001e220000000a00 */
[----:B------:R-:W1:Y:S01]  /*0320*/  LDCU.64 UR4, c[0x0][0x388] ;  /* 0x00007100ff0477ac */ /* 0x000e620008000a00 */
[C---:B------:R-:W-:Y:S01]  /*0330*/  VIADD R25, R8.reuse, UR8 ;  /* 0x0000000808197c36 */ /* 0x040fe20008000000 */
[----:B------:R-:W-:Y:S01]  /*0340*/  MOV R24, R6 ;  /* 0x0000000600187202 */ /* 0x000fe20000000f00 */
[----:B------:R-:W-:Y:S01]  /*0350*/  IMAD.MOV.U32 R27, RZ, RZ, R8 ;  /* 0x000000ffff1b7224 */ /* 0x000fe200078e0008 */
[----:B------:R-:W2:Y:S01]  /*0360*/  LDCU.64 UR6, c[0x0][0x390] ;  /* 0x00007200ff0677ac */ /* 0x000ea20008000a00 */
[----:B------:R-:W-:Y:S02]  /*0370*/  MOV R26, R7 ;  /* 0x00000007001a7202 */ /* 0x000fe40000000f00 */
[----:B------:R-:W3:Y:S01]  /*0380*/  LDC.64 R20, c[0x0][0x390] ;  /* 0x0000e400ff147b82 */ /* 0x000ee20000000a00 */
[----:B------:R-:W-:Y:S02]  /*0390*/  UIMAD UR11, UR8, 0x3, URZ ;  /* 0x00000003080b78a4 */ /* 0x000fe4000f8e02ff */
[----:B------:R-:W-:Y:S01]  /*03a0*/  USHF.L.U32 UR12, UR8, 0x1, URZ ;  /* 0x00000001080c7899 */ /* 0x000fe200080006ff */
[----:B------:R-:W4:Y:S03]  /*03b0*/  LDCU UR13, c[0x0][0x398] ;  /* 0x00007300ff0d77ac */ /* 0x000f260008000800 */
[----:B------:R-:W-:-:S02]  /*03c0*/  VIADD R29, R8, UR11 ;  /* 0x0000000b081d7c36 */ /* 0x000fc40008000000 */
[----:B------:R-:W-:Y:S01]  /*03d0*/  IADD3 R31, PT, PT, R8, UR12, RZ ;  /* 0x0000000c081f7c10 */ /* 0x000fe2000fffe0ff */
[----:B------:R-:W0:Y:S01]  /*03e0*/  LDCU.64 UR20, c[0x0][0x390] ;  /* 0x00007200ff1477ac */ /* 0x000e220008000a00 */
[----:B-1----:R-:W-:Y:S01]  /*03f0*/  UIADD3 UR4, UP1, UPT, UR4, 0xc, URZ ;  /* 0x0000000c04047890 */ /* 0x002fe2000ff3e0ff */
[----:B0-----:R-:W-:Y:S01]  /*0400*/  IMAD.WIDE R2, R7, 0x4, R2 ;  /* 0x0000000407027825 */ /* 0x001fe200078e0202 */
[----:B--2---:R-:W-:Y:S02]  /*0410*/  UIADD3 UR6, UP0, UPT, UR6, 0xc, URZ ;  /* 0x0000000c06067890 */ /* 0x004fe4000ff1e0ff */
[----:B------:R-:W-:Y:S02]  /*0420*/  UIADD3.X UR5, UPT, UPT, URZ, UR5, URZ, UP1, !UPT ;  /* 0x00000005ff057290 */ /* 0x000fe40008ffe4ff */
[----:B------:R-:W-:Y:S01]  /*0430*/  IMAD.U32 R12, RZ, RZ, UR4 ;  /* 0x00000004ff0c7e24 */ /* 0x000fe2000f8e00ff */
[----:B------:R-:W-:Y:S01]  /*0440*/  IADD3 R16, P0, PT, R2, 0x8, RZ ;  /* 0x0000000802107810 */ /* 0x000fe20007f1e0ff */
[----:B------:R-:W-:Y:S01]  /*0450*/  UIADD3.X UR7, UPT, UPT, URZ, UR7, URZ, UP0, !UPT ;  /* 0x00000007ff077290 */ /* 0x000fe200087fe4ff */
[----:B------:R-:W0:Y:S02]  /*0460*/  LDCU UR9, c[0x0][0x398] ;  /* 0x00007300ff0977ac */ /* 0x000e240008000800 */
[----:B------:R-:W-:-:S02]  /*0470*/  IADD3.X R17, PT, PT, RZ, R3, RZ, P0, !PT ;  /* 0x00000003ff117210 */ /* 0x000fc400007fe4ff */
[----:B------:R-:W-:Y:S01]  /*0480*/  MOV R13, UR5 ;  /* 0x00000005000d7c02 */ /* 0x000fe20008000f00 */
[----:B------:R-:W-:Y:S01]  /*0490*/  UMOV UR4, URZ ;  /* 0x000000ff00047c82 */ /* 0x000fe20008000000 */
[----:B---34-:R-:W-:-:S05]  /*04a0*/  UMOV UR5, URZ ;  /* 0x000000ff00057c82 */ /* 0x018fca0008000000 */
.L_x_28:
[----:B-12---:R-:W1:Y:S01]  /*04b0*/  LDC.64 R18, c[0x0][0x388] ;  /* 0x0000e200ff127b82 */ /* 0x006e620000000a00 */
[----:B------:R-:W-:Y:S01]  /*04c0*/  ISETP.GE.AND P0, PT, R4, UR5, PT ;  /* 0x0000000504007c0c */ /* 0x000fe2000bf06270 */
[----:B------:R-:W-:Y:S01]  /*04d0*/  BSSY.RECONVERGENT B0, `(.L_x_1) ;  /* 0x000001b000007945 */ /* 0x000fe20003800200 */
[----:B-1----:R-:W-:-:S11]  /*04e0*/  IMAD.WIDE R18, R24, 0x4, R18 ;  /* 0x0000000418127825 */ /* 0x002fd600078e0212 */
[----:B------:R1:W-:Y:S01]  /*04f0*/  @!P0 STG.E desc[UR16][R18.64], RZ ;  /* 0x000000ff12008986 */ /* 0x0003e2000c101910 */
[----:B------:R-:W-:Y:S05]  /*0500*/  @!P0 BRA `(.L_x_2) ;  /* 0x00000000005c8947 */ /* 0x000fea0003800000 */
[----:B0-----:R-:W-:-:S13]  /*0510*/  ISETP.GE.AND P0, PT, R4, UR9, PT ;  /* 0x0000000904007c0c */ /* 0x001fda000bf06270 */
[----:B------:R-:W-:Y:S05]  /*0520*/  @P0 BRA `(.L_x_2) ;  /* 0x0000000000540947 */ /* 0x000fea0003800000 */
[----:B------:R-:W-:-:S06]  /*0530*/  UIMAD.WIDE.U32 UR14, UR4, 0x4, UR20 ;  /* 0x00000004040e78a5 */ /* 0x000fcc000f8e0014 */
[----:B------:R-:W-:Y:S01]  /*0540*/  IMAD.U32 R10, RZ, RZ, UR14 ;  /* 0x0000000eff0a7e24 */ /* 0x000fe2000f8e00ff */
[----:B------:R-:W-:-:S05]  /*0550*/  MOV R11, UR15 ;  /* 0x0000000f000b7c02 */ /* 0x000fca0008000f00 */
[----:B------:R-:W2:Y:S01]  /*0560*/  LDG.E R10, desc[UR16][R10.64] ;  /* 0x000000100a0a7981 */ /* 0x000ea2000c1e1900 */
[----:B------:R-:W-:-:S04]  /*0570*/  IMAD.MOV.U32 R3, RZ, RZ, 0x4 ;  /* 0x00000004ff037424 */ /* 0x000fc800078e00ff */
[----:B------:R-:W-:-:S06]  /*0580*/  IMAD.WIDE R2, R24, R3, UR20 ;  /* 0x0000001418027e25 */ /* 0x000fcc000f8e0203 */
[----:B------:R-:W3:Y:S01]  /*0590*/  LDG.E R3, desc[UR16][R2.64] ;  /* 0x0000001002037981 */ /* 0x000ee2000c1e1900 */
[----:B------:R-:W-:Y:S01]  /*05a0*/  BSSY.RECONVERGENT B1, `(.L_x_3) ;  /* 0x000000c000017945 */ /* 0x000fe20003800200 */
[----:B--2---:R-:W0:Y:S08]  /*05b0*/  MUFU.RCP R0, R10 ;  /* 0x0000000a00007308 */ /* 0x004e300000001000 */
[----:B---3--:R-:W2:Y:S01]  /*05c0*/  FCHK P0, R3, R10 ;  /* 0x0000000a03007302 */ /* 0x008ea20000000000 */
[----:B0-----:R-:W-:-:S04]  /*05d0*/  FFMA R9, -R10, R0, 1 ;  /* 0x3f8000000a097423 */ /* 0x001fc80000000100 */
[----:B------:R-:W-:-:S04]  /*05e0*/  FFMA R0, R0, R9, R0 ;  /* 0x0000000900007223 */ /* 0x000fc80000000000 */
[----:B------:R-:W-:-:S04]  /*05f0*/  FFMA R9, R3, R0, RZ ;  /* 0x0000000003097223 */ /* 0x000fc800000000ff */
[----:B------:R-:W-:-:S04]  /*0600*/  FFMA R14, -R10, R9, R3 ;  /* 0x000000090a0e7223 */ /* 0x000fc80000000103 */
[----:B------:R-:W-:Y:S01]  /*0610*/  FFMA R9, R0, R14, R9 ;  /* 0x0000000e00097223 */ /* 0x000fe20000000009 */
[----:B--2---:R-:W-:Y:S06]  /*0620*/  @!P0 BRA `(.L_x_4) ;  /* 0x00000000000c8947 */ /* 0x004fec0003800000 */
[----:B------:R-:W-:Y:S02]  /*0630*/  MOV R0, R10 ;  /* 0x0000000a00007202 */ /* 0x000fe40000000f00 */
[----:B------:R-:W-:-:S07]  /*0640*/  MOV R2, 0x660 ;  /* 0x0000066000027802 */ /* 0x000fce0000000f00 */
[----:B-1----:R-:W-:Y:S05]  /*0650*/  CALL.REL.NOINC `($__internal_0_$__cuda_sm3x_div_rn_noftz_f32_slowpath) ;  /* 0x0000000c00d87944 */ /* 0x002fea0003c00000 */
.L_x_4:
[----:B------:R-:W-:Y:S05]  /*0660*/  BSYNC.RECONVERGENT B1 ;  /* 0x0000000000017941 */ /* 0x000fea0003800200 */
.L_x_3:
[----:B------:R2:W-:Y:S02]  /*0670*/  STG.E desc[UR16][R18.64], R9 ;  /* 0x0000000912007986 */ /* 0x0005e4000c101910 */
.L_x_2:
[----:B0-----:R-:W-:Y:S05]  /*0680*/  BSYNC.RECONVERGENT B0 ;  /* 0x0000000000007941 */ /* 0x001fea0003800200 */
.L_x_1:
[----:B------:R-:W-:Y:S01]  /*0690*/  ISETP.GT.AND P0, PT, R5, UR5, PT ;  /* 0x0000000505007c0c */ /* 0x000fe2000bf04270 */
[----:B------:R-:W-:Y:S01]  /*06a0*/  BSSY.RECONVERGENT B0, `(.L_x_5) ;  /* 0x000000b000007945 */ /* 0x000fe20003800200 */
[----:B------:R-:W-:-:S11]  /*06b0*/  ISETP.GT.AND P1, PT, R4, UR5, PT ;  /* 0x0000000504007c0c */ /* 0x000fd6000bf24270 */
[----:B------:R-:W-:Y:S05]  /*06c0*/  @!P0 BRA `(.L_x_6) ;  /* 0x0000000000208947 */ /* 0x000fea0003800000 */
[----:B------:R-:W0:Y:S01]  /*06d0*/  LDC.64 R2, c[0x0][0x388] ;  /* 0x0000e200ff027b82 */ /* 0x000e220000000a00 */
[----:B------:R-:W-:Y:S01]  /*06e0*/  IMAD.WIDE R10, R27, 0x4, R20 ;  /* 0x000000041b0a7825 */ /* 0x000fe200078e0214 */
[----:B--2---:R-:W2:Y:S05]  /*06f0*/  LDG.E R9, desc[UR16][R22.64] ;  /* 0x0000001016097981 */ /* 0x004eaa000c1e1900 */
[----:B------:R-:W2:Y:S01]  /*0700*/  LDG.E R11, desc[UR16][R10.64] ;  /* 0x000000100a0b7981 */ /* 0x000ea2000c1e1900 */
[----:B0-----:R-:W-:-:S06]  /*0710*/  IMAD.WIDE R2, R26, 0x4, R2 ;  /* 0x000000041a027825 */ /* 0x001fcc00078e0202 */
[----:B------:R-:W2:Y:S02]  /*0720*/  LDG.E R2, desc[UR16][R2.64] ;  /* 0x0000001002027981 */ /* 0x000ea4000c1e1900 */
[----:B--2---:R-:W-:-:S05]  /*0730*/  FFMA R9, -R2, R11, R9 ;  /* 0x0000000b02097223 */ /* 0x004fca0000000109 */
[----:B------:R0:W-:Y:S02]  /*0740*/  STG.E desc[UR16][R22.64], R9 ;  /* 0x0000000916007986 */ /* 0x0001e4000c101910 */
.L_x_6:
[----:B------:R-:W-:Y:S05]  /*0750*/  BSYNC.RECONVERGENT B0 ;  /* 0x0000000000007941 */ /* 0x000fea0003800200 */
.L_x_5:
[----:B------:R-:W-:Y:S06]  /*0760*/  MEMBAR.SC.GPU ;  /* 0x0000000000007992 */ /* 0x000fec0000002000 */
[----:B------:R-:W-:-:S00]  /*0770*/  ERRBAR ;  /* 0x00000000000079ab */ /* 0x000fc00000000000 */
[----:B------:R-:W-:Y:S06]  /*0780*/  CGAERRBAR ;  /* 0x00000000000075ab */ /* 0x000fec0000000000 */
[----:B------:R-:W-:Y:S01]  /*0790*/  CCTL.IVALL ;  /* 0x00000000ff00798f */ /* 0x000fe20002000000 */
[----:B------:R-:W-:Y:S04]  /*07a0*/  BSSY.RECONVERGENT B0, `(.L_x_7) ;  /* 0x000001d000007945 */ /* 0x000fe80003800200 */
[----:B------:R-:W-:Y:S05]  /*07b0*/  @!P1 BRA `(.L_x_8) ;  /* 0x0000000000649947 */ /* 0x000fea0003800000 */
[----:B------:R-:W-:-:S13]  /*07c0*/  ISETP.GE.AND P0, PT, R4, UR9, PT ;  /* 0x0000000904007c0c */ /* 0x000fda000bf06270 */
[----:B------:R-:W-:Y:S05]  /*07d0*/  @P0 BRA `(.L_x_9) ;  /* 0x0000000000640947 */ /* 0x000fea0003800000 */
[----:B------:R-:W-:-:S06]  /*07e0*/  UIMAD.WIDE.U32 UR14, UR13, 0x4, UR6 ;  /* 0x000000040d0e78a5 */ /* 0x000fcc000f8e0006 */
[----:B------:R-:W-:Y:S01]  /*07f0*/  IMAD.U32 R10, RZ, RZ, UR14 ;  /* 0x0000000eff0a7e24 */ /* 0x000fe2000f8e00ff */
[----:B------:R-:W-:-:S05]  /*0800*/  MOV R11, UR15 ;  /* 0x0000000f000b7c02 */ /* 0x000fca0008000f00 */
[----:B------:R-:W3:Y:S01]  /*0810*/  LDG.E R10, desc[UR16][R10.64+-0x8] ;  /* 0xfffff8100a0a7981 */ /* 0x000ee2000c1e1900 */
[----:B------:R-:W-:-:S04]  /*0820*/  IMAD.MOV.U32 R3, RZ, RZ, 0x4 ;  /* 0x00000004ff037424 */ /* 0x000fc800078e00ff */
[----:B------:R-:W-:-:S06]  /*0830*/  IMAD.WIDE R2, R6, R3, UR6 ;  /* 0x0000000606027e25 */ /* 0x000fcc000f8e0203 */
[----:B------:R-:W4:Y:S01]  /*0840*/  LDG.E R3, desc[UR16][R2.64+-0x8] ;  /* 0xfffff81002037981 */ /* 0x000f22000c1e1900 */
[----:B------:R-:W-:Y:S01]  /*0850*/  BSSY.RECONVERGENT B1, `(.L_x_10) ;  /* 0x000000c000017945 */ /* 0x000fe20003800200 */
[----:B---3--:R-:W0:Y:S08]  /*0860*/  MUFU.RCP R0, R10 ;  /* 0x0000000a00007308 */ /* 0x008e300000001000 */
[----:B----4-:R-:W3:Y:S01]  /*0870*/  FCHK P0, R3, R10 ;  /* 0x0000000a03007302 */ /* 0x010ee20000000000 */
[----:B0-2---:R-:W-:-:S04]  /*0880*/  FFMA R9, -R10, R0, 1 ;  /* 0x3f8000000a097423 */ /* 0x005fc80000000100 */
[----:B------:R-:W-:-:S04]  /*0890*/  FFMA R0, R0, R9, R0 ;  /* 0x0000000900007223 */ /* 0x000fc80000000000 */
[----:B------:R-:W-:-:S04]  /*08a0*/  FFMA R9, R3, R0, RZ ;  /* 0x0000000003097223 */ /* 0x000fc800000000ff */
[----:B------:R-:W-:-:S04]  /*08b0*/  FFMA R14, -R10, R9, R3 ;  /* 0x000000090a0e7223 */ /* 0x000fc80000000103 */
[----:B------:R-:W-:Y:S01]  /*08c0*/  FFMA R9, R0, R14, R9 ;  /* 0x0000000e00097223 */ /* 0x000fe20000000009 */
[----:B---3--:R-:W-:Y:S06]  /*08d0*/  @!P0 BRA `(.L_x_11) ;  /* 0x00000000000c8947 */ /* 0x008fec0003800000 */
[----:B------:R-:W-:Y:S02]  /*08e0*/  MOV R0, R10 ;  /* 0x0000000a00007202 */ /* 0x000fe40000000f00 */
[----:B------:R-:W-:-:S07]  /*08f0*/  MOV R2, 0x910 ;  /* 0x0000091000027802 */ /* 0x000fce0000000f00 */
[----:B-1----:R-:W-:Y:S05]  /*0900*/  CALL.REL.NOINC `($__internal_0_$__cuda_sm3x_div_rn_noftz_f32_slowpath) ;  /* 0x0000000c002c7944 */ /* 0x002fea0003c00000 */
.L_x_11:
[----:B------:R-:W-:Y:S05]  /*0910*/  BSYNC.RECONVERGENT B1 ;  /* 0x0000000000017941 */ /* 0x000fea0003800200 */
.L_x_10:
[----:B------:R-:W-:-:S05]  /*0920*/  IMAD.WIDE R2, R6, 0x4, R12 ;  /* 0x0000000406027825 */ /* 0x000fca00078e020c */
[----:B------:R3:W-:Y:S01]  /*0930*/  STG.E desc[UR16][R2.64+-0x8], R9 ;  /* 0xfffff80902007986 */ /* 0x0007e2000c101910 */
[----:B------:R-:W-:Y:S05]  /*0940*/  BRA `(.L_x_9) ;  /* 0x0000000000087947 */ /* 0x000fea0003800000 */
.L_x_8:
[----:B------:R-:W-:-:S05]  /*0950*/  IMAD.WIDE R2, R6, 0x4, R12 ;  /* 0x0000000406027825 */ /* 0x000fca00078e020c */
[----:B------:R4:W-:Y:S02]  /*0960*/  STG.E desc[UR16][R2.64+-0x8], RZ ;  /* 0xfffff8ff02007986 */ /* 0x0009e4000c101910 */
.L_x_9:
[----:B------:R-:W-:Y:S05]  /*0970*/  BSYNC.RECONVERGENT B0 ;  /* 0x0000000000007941 */ /* 0x000fea0003800200 */
.L_x_7:
[----:B------:R-:W-:Y:S01]  /*0980*/  UIADD3 UR8, UPT, UPT, UR5, 0x1, URZ ;  /* 0x0000000105087890 */ /* 0x000fe2000fffe0ff */
[----:B------:R-:W-:Y:S01]  /*0990*/  BSSY.RECONVERGENT B0, `(.L_x_12) ;  /* 0x000000b000007945 */ /* 0x000fe20003800200 */
[----:B------:R-:W-:-:S04]  /*09a0*/  UIADD3 UR18, UPT, UPT, UR5, 0x2, URZ ;  /* 0x0000000205127890 */ /* 0x000fc8000fffe0ff */
[----:B------:R-:W-:Y:S02]  /*09b0*/  ISETP.GT.AND P0, PT, R5, UR8, PT ;  /* 0x0000000805007c0c */ /* 0x000fe4000bf04270 */
[----:B------:R-:W-:-:S11]  /*09c0*/  ISETP.GE.AND P1, PT, R4, UR18, PT ;  /* 0x0000001204007c0c */ /* 0x000fd6000bf26270 */
[----:B------:R-:W-:Y:S05]  /*09d0*/  @!P0 BRA `(.L_x_13) ;  /* 0x0000000000188947 */ /* 0x000fea0003800000 */
[----:B---34-:R-:W-:Y:S01]  /*09e0*/  IMAD.WIDE R2, R25, 0x4, R20 ;  /* 0x0000000419027825 */ /* 0x018fe200078e0214 */
[----:B------:R-:W3:Y:S04]  /*09f0*/  LDG.E R0, desc[UR16][R16.64+-0x4] ;  /* 0xfffffc1010007981 */ /* 0x000ee8000c1e1900 */
[----:B0-2---:R-:W3:Y:S04]  /*0a00*/  LDG.E R9, desc[UR16][R22.64] ;  /* 0x0000001016097981 */ /* 0x005ee8000c1e1900 */
[----:B------:R-:W3:Y:S02]  /*0a10*/  LDG.E R3, desc[UR16][R2.64] ;  /* 0x0000001002037981 */ /* 0x000ee4000c1e1900 */
[----:B---3--:R-:W-:-:S05]  /*0a20*/  FFMA R9, -R0, R3, R9 ;  /* 0x0000000300097223 */ /* 0x008fca0000000109 */
[----:B------:R0:W-:Y:S02]  /*0a30*/  STG.E desc[UR16][R22.64], R9 ;  /* 0x0000000916007986 */ /* 0x0001e4000c101910 */
.L_x_13:
[----:B------:R-:W-:Y:S05]  /*0a40*/  BSYNC.RECONVERGENT B0 ;  /* 0x0000000000007941 */ /* 0x000fea0003800200 */
.L_x_12:
        /* <DEDUP_REMOVED lines=11> */
[----:B------:R-:W5:Y:S01]  /*0b00*/  LDG.E R10, desc[UR16][R10.64+-0x4] ;  /* 0xfffffc100a0a7981 */ /* 0x000f62000c1e1900 */
[----:B---34-:R-:W-:-:S04]  /*0b10*/  IMAD.MOV.U32 R3, RZ, RZ, 0x4 ;  /* 0x00000004ff037424 */ /* 0x018fc800078e00ff */
[----:B------:R-:W-:-:S06]  /*0b20*/  IMAD.WIDE R2, R6, R3, UR6 ;  /* 0x0000000606027e25 */ /* 0x000fcc000f8e0203 */
[----:B------:R-:W3:Y:S01]  /*0b30*/  LDG.E R3, desc[UR16][R2.64+-0x4] ;  /* 0xfffffc1002037981 */ /* 0x000ee2000c1e1900 */
[----:B------:R-:W-:Y:S01]  /*0b40*/  BSSY.RECONVERGENT B1, `(.L_x_17) ;  /* 0x000000c000017945 */ /* 0x000fe20003800200 */
[----:B-----5:R-:W0:Y:S08]  /*0b50*/  MUFU.RCP R0, R10 ;  /* 0x0000000a00007308 */ /* 0x020e300000001000 */
[----:B---3--:R-:W3:Y:S01]  /*0b60*/  FCHK P0, R3, R10 ;  /* 0x0000000a03007302 */ /* 0x008ee20000000000 */
        /* <DEDUP_REMOVED lines=9> */
.L_x_18:
[----:B------:R-:W-:Y:S05]  /*0c00*/  BSYNC.RECONVERGENT B1 ;  /* 0x0000000000017941 */ /* 0x000fea0003800200 */
.L_x_17:
[----:B------:R-:W-:-:S05]  /*0c10*/  IMAD.WIDE R2, R6, 0x4, R12 ;  /* 0x0000000406027825 */ /* 0x000fca00078e020c */
[----:B------:R0:W-:Y:S01]  /*0c20*/  STG.E desc[UR16][R2.64+-0x4], R9 ;  /* 0xfffffc0902007986 */ /* 0x0001e2000c101910 */
[----:B------:R-:W-:Y:S05]  /*0c30*/  BRA `(.L_x_16) ;  /* 0x0000000000087947 */ /* 0x000fea0003800000 */
.L_x_15:
[----:B---34-:R-:W-:-:S05]  /*0c40*/  IMAD.WIDE R2, R6, 0x4, R12 ;  /* 0x0000000406027825 */ /* 0x018fca00078e020c */
[----:B------:R3:W-:Y:S02]  /*0c50*/  STG.E desc[UR16][R2.64+-0x4], RZ ;  /* 0xfffffcff02007986 */ /* 0x0007e4000c101910 */
.L_x_16:
[----:B------:R-:W-:Y:S05]  /*0c60*/  BSYNC.RECONVERGENT B0 ;  /* 0x0000000000007941 */ /* 0x000fea0003800200 */
.L_x_14:
[----:B------:R-:W-:Y:S01]  /*0c70*/  ISETP.GT.AND P0, PT, R5, UR18, PT ;  /* 0x0000001205007c0c */ /* 0x000fe2000bf04270 */
[----:B------:R-:W-:Y:S01]  /*0c80*/  UIADD3 UR8, UPT, UPT, UR5, 0x3, URZ ;  /* 0x0000000305087890 */ /* 0x000fe2000fffe0ff */
[----:B------:R-:W-:Y:S05]  /*0c90*/  BSSY.RECONVERGENT B0, `(.L_x_19) ;  /* 0x0000009000007945 */ /* 0x000fea0003800200 */
[----:B------:R-:W-:-:S06]  /*0ca0*/  ISETP.GE.AND P1, PT, R4, UR8, PT ;  /* 0x0000000804007c0c */ /* 0x000fcc000bf26270 */
[----:B------:R-:W-:Y:S07]  /*0cb0*/  @!P0 BRA `(.L_x_20) ;  /* 0x0000000000188947 */ /* 0x000fee0003800000 */
[----:B0--34-:R-:W-:Y:S01]  /*0cc0*/  IMAD.WIDE R2, R31, 0x4, R20 ;  /* 0x000000041f027825 */ /* 0x019fe200078e0214 */
[----:B------:R-:W3:Y:S04]  /*0cd0*/  LDG.E R0, desc[UR16][R16.64] ;  /* 0x0000001010007981 */ /* 0x000ee8000c1e1900 */
[----:B--2---:R-:W3:Y:S04]  /*0ce0*/  LDG.E R9, desc[UR16][R22.64] ;  /* 0x0000001016097981 */ /* 0x004ee8000c1e1900 */
[----:B------:R-:W3:Y:S02]  /*0cf0*/  LDG.E R3, desc[UR16][R2.64] ;  /* 0x0000001002037981 */ /* 0x000ee4000c1e1900 */
[----:B---3--:R-:W-:-:S05]  /*0d00*/  FFMA R9, -R0, R3, R9 ;  /* 0x0000000300097223 */ /* 0x008fca0000000109 */
[----:B------:R0:W-:Y:S02]  /*0d10*/  STG.E desc[UR16][R22.64], R9 ;  /* 0x0000000916007986 */ /* 0x0001e4000c101910 */
.L_x_20:
[----:B------:R-:W-:Y:S05]  /*0d20*/  BSYNC.RECONVERGENT B0 ;  /* 0x0000000000007941 */ /* 0x000fea0003800200 */
.L_x_19:
        /* <DEDUP_REMOVED lines=12> */
[----:B0--34-:R-:W-:-:S04]  /*0df0*/  IMAD.MOV.U32 R3, RZ, RZ, 0x4 ;  /* 0x00000004ff037424 */ /* 0x019fc800078e00ff */
[----:B------:R-:W-:-:S06]  /*0e00*/  IMAD.WIDE R2, R6, R3, UR6 ;  /* 0x0000000606027e25 */ /* 0x000fcc000f8e0203 */
[----:B------:R-:W3:Y:S01]  /*0e10*/  LDG.E R3, desc[UR16][R2.64] ;  /* 0x0000001002037981 */ /* 0x000ee2000c1e1900 */
[----:B------:R-:W-:Y:S01]  /*0e20*/  BSSY.RECONVERGENT B1, `(.L_x_24) ;  /* 0x000000c000017945 */ /* 0x000fe20003800200 */
[----:B-----5:R-:W2:Y:S08]  /*0e30*/  MUFU.RCP R0, R10 ;  /* 0x0000000a00007308 */ /* 0x020eb00000001000 */
[----:B---3--:R-:W0:Y:S01]  /*0e40*/  FCHK P0, R3, R10 ;  /* 0x0000000a03007302 */ /* 0x008e220000000000 */
[----:B--2---:R-:W-:-:S04]  /*0e50*/  FFMA R9, -R10, R0, 1 ;  /* 0x3f8000000a097423 */ /* 0x004fc80000000100 */
[----:B------:R-:W-:-:S04]  /*0e60*/  FFMA R0, R0, R9, R0 ;  /* 0x0000000900007223 */ /* 0x000fc80000000000 */
[----:B------:R-:W-:-:S04]  /*0e70*/  FFMA R9, R3, R0, RZ ;  /* 0x0000000003097223 */ /* 0x000fc800000000ff */
[----:B------:R-:W-:-:S04]  /*0e80*/  FFMA R14, -R10, R9, R3 ;  /* 0x000000090a0e7223 */ /* 0x000fc80000000103 */
[----:B------:R-:W-:Y:S01]  /*0e90*/  FFMA R9, R0, R14, R9 ;  /* 0x0000000e00097223 */ /* 0x000fe20000000009 */
[----:B0-----:R-:W-:Y:S06]  /*0ea0*/  @!P0 BRA `(.L_x_25) ;  /* 0x00000000000c8947 */ /* 0x001fec0003800000 */
[----:B------:R-:W-:Y:S02]  /*0eb0*/  MOV R0, R10 ;  /* 0x0000000a00007202 */ /* 0x000fe40000000f00 */
[----:B------:R-:W-:-:S07]  /*0ec0*/  MOV R2, 0xee0 ;  /* 0x00000ee000027802 */ /* 0x000fce0000000f00 */
[----:B-1----:R-:W-:Y:S05]  /*0ed0*/  CALL.REL.NOINC `($__internal_0_$__cuda_sm3x_div_rn_noftz_f32_slowpath) ;  /* 0x0000000400b87944 */ /* 0x002fea0003c00000 */
.L_x_25:
[----:B------:R-:W-:Y:S05]  /*0ee0*/  BSYNC.RECONVERGENT B1 ;  /* 0x0000000000017941 */ /* 0x000fea0003800200 */
.L_x_24:
[----:B------:R-:W-:-:S05]  /*0ef0*/  IMAD.WIDE R2, R6, 0x4, R12 ;  /* 0x0000000406027825 */ /* 0x000fca00078e020c */
[----:B------:R0:W-:Y:S01]  /*0f00*/  STG.E desc[UR16][R2.64], R9 ;  /* 0x0000000902007986 */ /* 0x0001e2000c101910 */
[----:B------:R-:W-:Y:S05]  /*0f10*/  BRA `(.L_x_23) ;  /* 0x0000000000087947 */ /* 0x000fea0003800000 */
.L_x_22:
[----:B0--34-:R-:W-:-:S05]  /*0f20*/  IMAD.WIDE R2, R6, 0x4, R12 ;  /* 0x0000000406027825 */ /* 0x019fca00078e020c */
[----:B------:R0:W-:Y:S02]  /*0f30*/  STG.E desc[UR16][R2.64], RZ ;  /* 0x000000ff02007986 */ /* 0x0001e4000c101910 */
.L_x_23:
[----:B------:R-:W-:Y:S05]  /*0f40*/  BSYNC.RECONVERGENT B0 ;  /* 0x0000000000007941 */ /* 0x000fea0003800200 */
.L_x_21:
[----:B------:R-:W-:Y:S01]  /*0f50*/  ISETP.GT.AND P0, PT, R5, UR8, PT ;  /* 0x0000000805007c0c */ /* 0x000fe2000bf04270 */
[----:B------:R-:W-:-:S12]  /*0f60*/  BSSY.RECONVERGENT B0, `(.L_x_26) ;  /* 0x0000008000007945 */ /* 0x000fd80003800200 */
[----:B------:R-:W-:Y:S05]  /*0f70*/  @!P0 BRA `(.L_x_27) ;  /* 0x0000000000188947 */ /* 0x000fea0003800000 */
[----:B0--34-:R-:W-:Y:S01]  /*0f80*/  IMAD.WIDE R2, R29, 0x4, R20 ;  /* 0x000000041d027825 */ /* 0x019fe200078e0214 */
[----:B------:R-:W3:Y:S04]  /*0f90*/  LDG.E R0, desc[UR16][R16.64+0x4] ;  /* 0x0000041010007981 */ /* 0x000ee8000c1e1900 */
[----:B--2---:R-:W3:Y:S04]  /*0fa0*/  LDG.E R9, desc[UR16][R22.64] ;  /* 0x0000001016097981 */ /* 0x004ee8000c1e1900 */
[----:B------:R-:W3:Y:S02]  /*0fb0*/  LDG.E R3, desc[UR16][R2.64] ;  /* 0x0000001002037981 */ /* 0x000ee4000c1e1900 */
[----:B---3--:R-:W-:-:S05]  /*0fc0*/  FFMA R9, -R0, R3, R9 ;  /* 0x0000000300097223 */ /* 0x008fca0000000109 */
[----:B------:R0:W-:Y:S02]  /*0fd0*/  STG.E desc[UR16][R22.64], R9 ;  /* 0x0000000916007986 */ /* 0x0001e4000c101910 */
.L_x_27:
[----:B------:R-:W-:Y:S05]  /*0fe0*/  BSYNC.RECONVERGENT B0 ;  /* 0x0000000000007941 */ /* 0x000fea0003800200 */
.L_x_26:
[----:B------:R-:W-:Y:S06]  /*0ff0*/  MEMBAR.SC.GPU ;  /* 0x0000000000007992 */ /* 0x000fec0000002000 */
[----:B------:R-:W-:-:S00]  /*1000*/  ERRBAR ;  /* 0x00000000000079ab */ /* 0x000fc00000000000 */
[----:B------:R-:W-:Y:S06]  /*1010*/  CGAERRBAR ;  /* 0x00000000000075ab */ /* 0x000fec0000000000 */
[----:B------:R-:W-:Y:S01]  /*1020*/  CCTL.IVALL ;  /* 0x00000000ff00798f */ /* 0x000fe20002000000 */
[----:B------:R-:W-:Y:S01]  /*1030*/  UMOV UR8, UR9 ;  /* 0x0000000900087c82 */ /* 0x000fe20008000000 */
[----:B------:R-:W-:Y:S01]  /*1040*/  UIADD3 UR6, UP0, UPT, UR6, 0x10, URZ ;  /* 0x0000001006067890 */ /* 0x000fe2000ff1e0ff */
[----:B------:R-:W-:Y:S01]  /*1050*/  IADD3 R16, P0, PT, R16, 0x10, RZ ;  /* 0x0000001010107810 */ /* 0x000fe20007f1e0ff */
[----:B------:R-:W-:Y:S01]  /*1060*/  UIADD3 UR5, UPT, UPT, UR5, 0x4, URZ ;  /* 0x0000000405057890 */ /* 0x000fe2000fffe0ff */
[----:B------:R-:W-:Y:S01]  /*1070*/  MOV R0, UR8 ;  /* 0x0000000800007c02 */ /* 0x000fe20008000f00 */
[----:B------:R-:W-:-:S02]  /*1080*/  ULOP3.LUT UR14, UR8, 0x7ffffffc, URZ, 0xc0, !UPT ;  /* 0x7ffffffc080e7892 */ /* 0x000fc4000f8ec0ff */
[----:B0--34-:R-:W-:Y:S01]  /*1090*/  IMAD.U32 R2, RZ, RZ, UR8 ;  /* 0x00000008ff027e24 */ /* 0x019fe2000f8e00ff */
[----:B------:R-:W-:Y:S01]  /*10a0*/  UIADD3.X UR7, UPT, UPT, URZ, UR7, URZ, UP0, !UPT ;  /* 0x00000007ff077290 */ /* 0x000fe200087fe4ff */
[----:B------:R-:W-:Y:S01]  /*10b0*/  IMAD.X R17, RZ, RZ, R17, P0 ;  /* 0x000000ffff117224 */ /* 0x000fe200000e0611 */
[----:B------:R-:W-:Y:S01]  /*10c0*/  UISETP.NE.AND UP0, UPT, UR5, UR14, UPT ;  /* 0x0000000e0500728c */ /* 0x000fe2000bf05270 */
[----:B------:R-:W-:Y:S01]  /*10d0*/  IADD3 R12, P0, PT, R12, 0x10, RZ ;  /* 0x000000100c0c7810 */ /* 0x000fe20007f1e0ff */
[----:B------:R-:W-:Y:S02]  /*10e0*/  ULEA UR4, UR8, UR4, 0x2 ;  /* 0x0000000408047291 */ /* 0x000fe4000f8e10ff */
[----:B------:R-:W-:Y:S01]  /*10f0*/  MOV R10, UR8 ;  /* 0x00000008000a7c02 */ /* 0x000fe20008000f00 */
[C---:B------:R-:W-:Y:S01]  /*1100*/  IMAD R31, R0.reuse, 0x4, R31 ;  /* 0x00000004001f7824 */ /* 0x040fe200078e021f */
[----:B------:R-:W-:Y:S01]  /*1110*/  LEA R29, R0, R29, 0x2 ;  /* 0x0000001d001d7211 */ /* 0x000fe200078e10ff */
[----:B------:R-:W-:Y:S01]  /*1120*/  IMAD.X R13, RZ, RZ, R13, P0 ;  /* 0x000000ffff0d7224 */ /* 0x000fe200000e060d */
[----:B------:R-:W-:Y:S01]  /*1130*/  LEA R27, R2, R27, 0x2 ;  /* 0x0000001b021b7211 */ /* 0x000fe200078e10ff */
[----:B------:R-:W-:Y:S01]  /*1140*/  IMAD R25, R10, 0x4, R25 ;  /* 0x000000040a197824 */ /* 0x000fe200078e0219 */
[----:B------:R-:W-:Y:S01]  /*1150*/  IADD3 R26, PT, PT, R26, 0x4, RZ ;  /* 0x000000041a1a7810 */ /* 0x000fe20007ffe0ff */
[----:B------:R-:W-:Y:S01]  /*1160*/  VIADD R24, R24, 0x4 ;  /* 0x0000000418187836 */ /* 0x000fe20000000000 */
[----:B------:R-:W-:-:S02]  /*1170*/  ULEA UR11, UR8, UR11, 0x2 ;  /* 0x0000000b080b7291 */ /* 0x000fc4000f8e10ff */
[----:B------:R-:W-:Y:S02]  /*1180*/  ULEA UR12, UR8, UR12, 0x2 ;  /* 0x0000000c080c7291 */ /* 0x000fe4000f8e10ff */
[----:B------:R-:W-:Y:S02]  /*1190*/  ULEA UR13, UR8, UR13, 0x2 ;  /* 0x0000000d080d7291 */ /* 0x000fe4000f8e10ff */
[----:B------:R-:W-:Y:S01]  /*11a0*/  UIADD3 UR4, UPT, UPT, UR4, 0x4, URZ ;  /* 0x0000000404047890 */ /* 0x000fe2000fffe0ff */
[----:B------:R-:W-:Y:S11]  /*11b0*/  BRA.U UP0, `(.L_x_28) ;  /* 0xfffffff100bc7547 */ /* 0x000ff6000b83ffff */
[----:B-12---:R-:W-:-:S07]  /*11c0*/  MOV R19, UR14 ;  /* 0x0000000e00137c02 */ /* 0x006fce0008000f00 */
.L_x_0:
[----:B------:R-:W-:-:S13]  /*11d0*/  ISETP.NE.AND P0, PT, RZ, UR10, PT ;  /* 0x0000000aff007c0c */ /* 0x000fda000bf05270 */
[----:B------:R-:W-:Y:S05]  /*11e0*/  @!P0 EXIT ;  /* 0x000000000000894d */ /* 0x000fea0003800000 */
[----:B------:R-:W1:Y:S01]  /*11f0*/  LDC R18, c[0x0][0x398] ;  /* 0x0000e600ff127b82 */ /* 0x000e620000000800 */
[----:B------:R-:W-:Y:S01]  /*1200*/  IMAD R21, R19, UR8, R8 ;  /* 0x0000000813157c24 */ /* 0x000fe2000f8e0208 */
[----:B------:R-:W-:Y:S01]  /*1210*/  IADD3 R27, PT, PT, R6, R19, RZ ;  /* 0x00000013061b7210 */ /* 0x000fe20007ffe0ff */
[--C-:B------:R-:W-:Y:S01]  /*1220*/  IMAD.IADD R7, R7, 0x1, R19.reuse ;  /* 0x0000000107077824 */ /* 0x100fe200078e0213 */
[----:B------:R-:W2:Y:S01]  /*1230*/  LDCU UR5, c[0x0][0x398] ;  /* 0x00007300ff0577ac */ /* 0x000ea20008000800 */
[----:B------:R-:W-:-:S03]  /*1240*/  IMAD R25, R19, UR8, R19 ;  /* 0x0000000813197c24 */ /* 0x000fc6000f8e0213 */
[----:B------:R-:W3:Y:S01]  /*1250*/  LDC.64 R16, c[0x0][0x390] ;  /* 0x0000e400ff107b82 */ /* 0x000ee20000000a00 */
[----:B------:R-:W-:-:S07]  /*1260*/  UIADD3 UR4, UPT, UPT, -UR10, URZ, URZ ;  /* 0x000000ff0a047290 */ /* 0x000fce000fffe1ff */
[----:B------:R-:W4:Y:S05]  /*1270*/  LDC.64 R12, c[0x0][0x388] ;  /* 0x0000e200ff0c7b82 */ /* 0x000f2a0000000a00 */
.L_x_36:
[----:B------:R-:W-:Y:S01]  /*1280*/  ISETP.GE.AND P0, PT, R4, R19, PT ;  /* 0x000000130400720c */ /* 0x000fe20003f06270 */
[----:B------:R-:W-:Y:S01]  /*1290*/  BSSY.RECONVERGENT B0, `(.L_x_29) ;  /* 0x000001a000007945 */ /* 0x000fe20003800200 */
[----:B----4-:R-:W-:-:S11]  /*12a0*/  IMAD.WIDE R30, R27, 0x4, R12 ;  /* 0x000000041b1e7825 */ /* 0x010fd600078e020c */
[----:B--2---:R-:W-:Y:S05]  /*12b0*/  @!P0 BRA `(.L_x_30) ;  /* 0x0000000000588947 */ /* 0x004fea0003800000 */
[----:B--2---:R-:W-:-:S13]  /*12c0*/  ISETP.GE.AND P0, PT, R4, UR5, PT ;  /* 0x0000000504007c0c */ /* 0x004fda000bf06270 */
[----:B------:R-:W-:Y:S05]  /*12d0*/  @P0 BRA `(.L_x_31) ;  /* 0x0000000000540947 */ /* 0x000fea0003800000 */
[----:B---3--:R-:W-:-:S06]  /*12e0*/  IMAD.WIDE.U32 R8, R25, 0x4, R16 ;  /* 0x0000000419087825 */ /* 0x008fcc00078e0010 */
[----:B------:R-:W2:Y:S01]  /*12f0*/  LDG.E R8, desc[UR16][R8.64] ;  /* 0x0000001008087981 */ /* 0x000ea2000c1e1900 */
[----:B0-----:R-:W-:-:S06]  /*1300*/  IMAD.WIDE R2, R27, 0x4, R16 ;  /* 0x000000041b027825 */ /* 0x001fcc00078e0210 */
        /* <DEDUP_REMOVED lines=10> */
[----:B------:R-:W-:Y:S01]  /*13b0*/  IMAD.MOV.U32 R0, RZ, RZ, R8 ;  /* 0x000000ffff007224 */ /* 0x000fe200078e0008 */
[----:B------:R-:W-:-:S07]  /*13c0*/  MOV R2, 0x13e0 ;  /* 0x000013e000027802 */ /* 0x000fce0000000f00 */
[----:B-1----:R-:W-:Y:S05]  /*13d0*/  CALL.REL.NOINC `($__internal_0_$__cuda_sm3x_div_rn_noftz_f32_slowpath) ;  /* 0x0000000000787944 */ /* 0x002fea0003c00000 */
[----:B------:R-:W-:-:S07]  /*13e0*/  MOV R11, R9 ;  /* 0x00000009000b7202 */ /* 0x000fce0000000f00 */
.L_x_33:
[----:B------:R-:W-:Y:S05]  /*13f0*/  BSYNC.RECONVERGENT B1 ;  /* 0x0000000000017941 */ /* 0x000fea0003800200 */
.L_x_32:
[----:B------:R2:W-:Y:S01]  /*1400*/  STG.E desc[UR16][R30.64], R11 ;  /* 0x0000000b1e007986 */ /* 0x0005e2000c101910 */
[----:B------:R-:W-:Y:S05]  /*1410*/  BRA `(.L_x_31) ;  /* 0x0000000000047947 */ /* 0x000fea0003800000 */
.L_x_30:
[----:B------:R4:W-:Y:S02]  /*1420*/  STG.E desc[UR16][R30.64], RZ ;  /* 0x000000ff1e007986 */ /* 0x0009e4000c101910 */
.L_x_31:
[----:B--2---:R-:W-:Y:S05]  /*1430*/  BSYNC.RECONVERGENT B0 ;  /* 0x0000000000007941 */ /* 0x004fea0003800200 */
.L_x_29:
[----:B------:R-:W-:Y:S01]  /*1440*/  ISETP.GT.AND P0, PT, R5, R19, PT ;  /* 0x000000130500720c */ /* 0x000fe20003f04270 */
[----:B------:R-:W-:-:S12]  /*1450*/  BSSY.RECONVERGENT B0, `(.L_x_34) ;  /* 0x0000009000007945 */ /* 0x000fd80003800200 */
[----:B------:R-:W-:Y:S05]  /*1460*/  @!P0 BRA `(.L_x_35) ;  /* 0x00000000001c8947 */ /* 0x000fea0003800000 */
[----:B0-----:R-:W-:Y:S01]  /*1470*/  IMAD.WIDE R2, R7, 0x4, R12 ;  /* 0x0000000407027825 */ /* 0x001fe200078e020c */
[----:B------:R-:W2:Y:S03]  /*1480*/  LDG.E R11, desc[UR16][R22.64] ;  /* 0x00000010160b7981 */ /* 0x000ea6000c1e1900 */
[----:B---3--:R-:W-:Y:S02]  /*1490*/  IMAD.WIDE R8, R21, 0x4, R16 ;  /* 0x0000000415087825 */ /* 0x008fe400078e0210 */
[----:B------:R-:W2:Y:S04]  /*14a0*/  LDG.E R2, desc[UR16][R2.64] ;  /* 0x0000001002027981 */ /* 0x000ea8000c1e1900 */
[----:B------:R-:W2:Y:S02]  /*14b0*/  LDG.E R9, desc[UR16][R8.64] ;  /* 0x0000001008097981 */ /* 0x000ea4000c1e1900 */
[----:B--2---:R-:W-:-:S05]  /*14c0*/  FFMA R11, -R2, R9, R11 ;  /* 0x00000009020b7223 */ /* 0x004fca000000010b */
[----:B------:R2:W-:Y:S02]  /*14d0*/  STG.E desc[UR16][R22.64], R11 ;  /* 0x0000000b16007986 */ /* 0x0005e4000c101910 */
.L_x_35:
[----:B------:R-:W-:Y:S05]  /*14e0*/  BSYNC.RECONVERGENT B0 ;  /* 0x0000000000007941 */ /* 0x000fea0003800200 */
.L_x_34:
[----:B------:R-:W-:Y:S06]  /*14f0*/  MEMBAR.SC.GPU ;  /* 0x0000000000007992 */ /* 0x000fec0000002000 */
[----:B------:R-:W-:-:S00]  /*1500*/  ERRBAR ;  /* 0x00000000000079ab */ /* 0x000fc00000000000 */
[----:B------:R-:W-:Y:S06]  /*1510*/  CGAERRBAR ;  /* 0x00000000000075ab */ /* 0x000fec0000000000 */
[----:B------:R-:W-:Y:S01]  /*1520*/  CCTL.IVALL ;  /* 0x00000000ff00798f */ /* 0x000fe20002000000 */
[----:B------:R-:W-:Y:S01]  /*1530*/  UIADD3 UR4, UPT, UPT, UR4, 0x1, URZ ;  /* 0x0000000104047890 */ /* 0x000fe2000fffe0ff */
[----:B------:R-:W-:Y:S01]  /*1540*/  VIADD R19, R19, 0x1 ;  /* 0x0000000113137836 */ /* 0x000fe20000000000 */
[----:B-1----:R-:W-:Y:S01]  /*1550*/  IADD3 R21, PT, PT, R21, R18, RZ ;  /* 0x0000001215157210 */ /* 0x002fe20007ffe0ff */
[----:B------:R-:W-:Y:S01]  /*1560*/  VIADD R7, R7, 0x1 ;  /* 0x0000000107077836 */ /* 0x000fe20000000000 */
[----:B------:R-:W-:Y:S01]  /*1570*/  UISETP.NE.AND UP0, UPT, UR4, URZ, UPT ;  /* 0x000000ff0400728c */ /* 0x000fe2000bf05270 */
[----:B------:R-:W-:Y:S01]  /*1580*/  IADD3 R27, PT, PT, R27, 0x1, RZ ;  /* 0x000000011b1b7810 */ /* 0x000fe20007ffe0ff */
[----:B------:R-:W-:-:S07]  /*1590*/  IMAD.X R25, R25, 0x1, R18, PT ;  /* 0x0000000119197824 */ /* 0x000fce00038e0612 */
[----:B------:R-:W-:Y:S05]  /*15a0*/  BRA.U UP0, `(.L_x_36) ;  /* 0xfffffffd00347547 */ /* 0x000fea000b83ffff */
[----:B------:R-:W-:Y:S05]  /*15b0*/  EXIT ;  /* 0x000000000000794d */ /* 0x000fea0003800000 */
        .weak           $__internal_0_$__cuda_sm3x_div_rn_noftz_f32_slowpath
        .type           $__internal_0_$__cuda_sm3x_div_rn_noftz_f32_slowpath,@function
        .size           $__internal_0_$__cuda_sm3x_div_rn_noftz_f32_slowpath,(.L_x_49 - $__internal_0_$__cuda_sm3x_div_rn_noftz_f32_slowpath)
$__internal_0_$__cuda_sm3x_div_rn_noftz_f32_slowpath:
[----:B------:R-:W-:Y:S01]  /*15c0*/  SHF.R.U32.HI R9, RZ, 0x17, R0 ;  /* 0x00000017ff097819 */ /* 0x000fe20000011600 */
[----:B------:R-:W-:Y:S01]  /*15d0*/  BSSY.RECONVERGENT B2, `(.L_x_37) ;  /* 0x0000062000027945 */ /* 0x000fe20003800200 */
[----:B------:R-:W-:Y:S02]  /*15e0*/  SHF.R.U32.HI R11, RZ, 0x17, R3 ;  /* 0x00000017ff0b7819 */ /* 0x000fe40000011603 */
[----:B------:R-:W-:Y:S02]  /*15f0*/  LOP3.LUT R9, R9, 0xff, RZ, 0xc0, !PT ;  /* 0x000000ff09097812 */ /* 0x000fe400078ec0ff */
[----:B------:R-:W-:Y:S02]  /*1600*/  LOP3.LUT R11, R11, 0xff, RZ, 0xc0, !PT ;  /* 0x000000ff0b0b7812 */ /* 0x000fe400078ec0ff */
[----:B------:R-:W-:-:S03]  /*1610*/  IADD3 R14, PT, PT, R9, -0x1, RZ ;  /* 0xffffffff090e7810 */ /* 0x000fc60007ffe0ff */
[----:B------:R-:W-:Y:S01]  /*1620*/  VIADD R15, R11, 0xffffffff ;  /* 0xffffffff0b0f7836 */ /* 0x000fe20000000000 */
[----:B------:R-:W-:-:S04]  /*1630*/  ISETP.GT.U32.AND P0, PT, R14, 0xfd, PT ;  /* 0x000000fd0e00780c */ /* 0x000fc80003f04070 */
[----:B------:R-:W-:-:S13]  /*1640*/  ISETP.GT.U32.OR P0, PT, R15, 0xfd, P0 ;  /* 0x000000fd0f00780c */ /* 0x000fda0000704470 */
[----:B------:R-:W-:Y:S01]  /*1650*/  @!P0 MOV R10, RZ ;  /* 0x000000ff000a8202 */ /* 0x000fe20000000f00 */
[----:B------:R-:W-:Y:S06]  /*1660*/  @!P0 BRA `(.L_x_38) ;  /* 0x00000000005c8947 */ /* 0x000fec0003800000 */
[----:B------:R-:W-:Y:S02]  /*1670*/  FSETP.GTU.FTZ.AND P0, PT, |R3|, +INF , PT ;  /* 0x7f8000000300780b */ /* 0x000fe40003f1c200 */
[----:B------:R-:W-:-:S04]  /*1680*/  FSETP.GTU.FTZ.AND P1, PT, |R0|, +INF , PT ;  /* 0x7f8000000000780b */ /* 0x000fc80003f3c200 */
[----:B------:R-:W-:-:S13]  /*1690*/  PLOP3.LUT P0, PT, P0, P1, PT, 0xf8, 0x8f ;  /* 0x00000000008f781c */ /* 0x000fda0000703f70 */
[----:B------:R-:W-:Y:S05]  /*16a0*/  @P0 BRA `(.L_x_39) ;  /* 0x00000004004c0947 */ /* 0x000fea0003800000 */
[----:B------:R-:W-:-:S13]  /*16b0*/  LOP3.LUT P0, RZ, R0, 0x7fffffff, R3, 0xc8, !PT ;  /* 0x7fffffff00ff7812 */ /* 0x000fda000780c803 */
[----:B------:R-:W-:Y:S05]  /*16c0*/  @!P0 BRA `(.L_x_40) ;  /* 0x00000004003c8947 */ /* 0x000fea0003800000 */
[C---:B------:R-:W-:Y:S02]  /*16d0*/  FSETP.NEU.FTZ.AND P2, PT, |R3|.reuse, +INF , PT ;  /* 0x7f8000000300780b */ /* 0x040fe40003f5d200 */
[----:B------:R-:W-:Y:S02]  /*16e0*/  FSETP.NEU.FTZ.AND P1, PT, |R0|, +INF , PT ;  /* 0x7f8000000000780b */ /* 0x000fe40003f3d200 */
[----:B------:R-:W-:-:S11]  /*16f0*/  FSETP.NEU.FTZ.AND P0, PT, |R3|, +INF , PT ;  /* 0x7f8000000300780b */ /* 0x000fd60003f1d200 */
[----:B------:R-:W-:Y:S05]  /*1700*/  @!P1 BRA !P2, `(.L_x_40) ;  /* 0x00000004002c9947 */ /* 0x000fea0005000000 */
[----:B------:R-:W-:-:S04]  /*1710*/  LOP3.LUT P2, RZ, R3, 0x7fffffff, RZ, 0xc0, !PT ;  /* 0x7fffffff03ff7812 */ /* 0x000fc8000784c0ff */
[----:B------:R-:W-:-:S13]  /*1720*/  PLOP3.LUT P1, PT, P1, P2, PT, 0x2f, 0xf2 ;  /* 0x0000000000f2781c */ /* 0x000fda0000f24577 */
[----:B------:R-:W-:Y:S05]  /*1730*/  @P1 BRA `(.L_x_41) ;  /* 0x0000000400181947 */ /* 0x000fea0003800000 */
[----:B------:R-:W-:-:S04]  /*1740*/  LOP3.LUT P1, RZ, R0, 0x7fffffff, RZ, 0xc0, !PT ;  /* 0x7fffffff00ff7812 */ /* 0x000fc8000782c0ff */
[----:B------:R-:W-:-:S13]  /*1750*/  PLOP3.LUT P0, PT, P0, P1, PT, 0x2f, 0xf2 ;  /* 0x0000000000f2781c */ /* 0x000fda0000702577 */
[----:B------:R-:W-:Y:S05]  /*1760*/  @P0 BRA `(.L_x_42) ;  /* 0x0000000400000947 */ /* 0x000fea0003800000 */
[----:B------:R-:W-:Y:S02]  /*1770*/  ISETP.GE.AND P0, PT, R15, RZ, PT ;  /* 0x000000ff0f00720c */ /* 0x000fe40003f06270 */
[----:B------:R-:W-:-:S11]  /*1780*/  ISETP.GE.AND P1, PT, R14, RZ, PT ;  /* 0x000000ff0e00720c */ /* 0x000fd60003f26270 */
[----:B------:R-:W-:Y:S01]  /*1790*/  @P0 IMAD.MOV.U32 R10, RZ, RZ, RZ ;  /* 0x000000ffff0a0224 */ /* 0x000fe200078e00ff */
[----:B------:R-:W-:Y:S01]  /*17a0*/  @!P0 MOV R10, 0xffffffc0 ;  /* 0xffffffc0000a8802 */ /* 0x000fe20000000f00 */
[----:B------:R-:W-:Y:S01]  /*17b0*/  @!P0 FFMA R3, R3, 1.84467440737095516160e+19, RZ ;  /* 0x5f80000003038823 */ /* 0x000fe200000000ff */
[----:B------:R-:W-:-:S03]  /*17c0*/  @!P1 FFMA R0, R0, 1.84467440737095516160e+19, RZ ;  /* 0x5f80000000009823 */ /* 0x000fc600000000ff */
[----:B------:R-:W-:-:S07]  /*17d0*/  @!P1 VIADD R10, R10, 0x40 ;  /* 0x000000400a0a9836 */ /* 0x000fce0000000000 */
.L_x_38:
[----:B------:R-:W-:Y:S01]  /*17e0*/  LEA R15, R9, 0xc0800000, 0x17 ;  /* 0xc0800000090f7811 */ /* 0x000fe200078eb8ff */
[----:B------:R-:W-:Y:S01]  /*17f0*/  VIADD R28, R11, 0xffffff81 ;  /* 0xffffff810b1c7836 */ /* 0x000fe20000000000 */
[----:B------:R-:W-:Y:S02]  /*1800*/  BSSY.RECONVERGENT B3, `(.L_x_43) ;  /* 0x0000035000037945 */ /* 0x000fe40003800200 */
[----:B------:R-:W-:Y:S01]  /*1810*/  IADD3 R32, PT, PT, -R15, R0, RZ ;  /* 0x000000000f207210 */ /* 0x000fe20007ffe1ff */
[C---:B------:R-:W-:Y:S01]  /*1820*/  IMAD R0, R28.reuse, -0x800000, R3 ;  /* 0xff8000001c007824 */ /* 0x040fe200078e0203 */
[----:B------:R-:W-:Y:S02]  /*1830*/  IADD3 R9, PT, PT, R28, 0x7f, -R9 ;  /* 0x0000007f1c097810 */ /* 0x000fe40007ffe809 */
[----:B------:R-:W0:Y:S01]  /*1840*/  MUFU.RCP R14, R32 ;  /* 0x00000020000e7308 */ /* 0x000e220000001000 */
[----:B------:R-:W-:Y:S01]  /*1850*/  FADD.FTZ R15, -R32, -RZ ;  /* 0x800000ff200f7221 */ /* 0x000fe20000010100 */
[----:B------:R-:W-:-:S03]  /*1860*/  IADD3 R9, PT, PT, R9, R10, RZ ;  /* 0x0000000a09097210 */ /* 0x000fc60007ffe0ff */
[----:B0-----:R-:W-:-:S04]  /*1870*/  FFMA R11, R14, R15, 1 ;  /* 0x3f8000000e0b7423 */ /* 0x001fc8000000000f */
[----:B------:R-:W-:-:S04]  /*1880*/  FFMA R11, R14, R11, R14 ;  /* 0x0000000b0e0b7223 */ /* 0x000fc8000000000e */
[----:B------:R-:W-:-:S04]  /*1890*/  FFMA R14, R0, R11, RZ ;  /* 0x0000000b000e7223 */ /* 0x000fc800000000ff */
[----:B------:R-:W-:-:S04]  /*18a0*/  FFMA R3, R15, R14, R0 ;  /* 0x0000000e0f037223 */ /* 0x000fc80000000000 */
[----:B------:R-:W-:-:S04]  /*18b0*/  FFMA R14, R11, R3, R14 ;  /* 0x000000030b0e7223 */ /* 0x000fc8000000000e */
[----:B------:R-:W-:-:S04]  /*18c0*/  FFMA R15, R15, R14, R0 ;  /* 0x0000000e0f0f7223 */ /* 0x000fc80000000000 */
[----:B------:R-:W-:-:S05]  /*18d0*/  FFMA R0, R11, R15, R14 ;  /* 0x0000000f0b007223 */ /* 0x000fca000000000e */
[----:B------:R-:W-:-:S04]  /*18e0*/  SHF.R.U32.HI R3, RZ, 0x17, R0 ;  /* 0x00000017ff037819 */ /* 0x000fc80000011600 */
[----:B------:R-:W-:-:S05]  /*18f0*/  LOP3.LUT R10, R3, 0xff, RZ, 0xc0, !PT ;  /* 0x000000ff030a7812 */ /* 0x000fca00078ec0ff */
[----:B------:R-:W-:-:S05]  /*1900*/  IMAD.IADD R3, R10, 0x1, R9 ;  /* 0x000000010a037824 */ /* 0x000fca00078e0209 */
[----:B------:R-:W-:-:S04]  /*1910*/  IADD3 R10, PT, PT, R3, -0x1, RZ ;  /* 0xffffffff030a7810 */ /* 0x000fc80007ffe0ff */
[----:B------:R-:W-:-:S13]  /*1920*/  ISETP.GE.U32.AND P0, PT, R10, 0xfe, PT ;  /* 0x000000fe0a00780c */ /* 0x000fda0003f06070 */
[----:B------:R-:W-:Y:S05]  /*1930*/  @!P0 BRA `(.L_x_44) ;  /* 0x0000000000808947 */ /* 0x000fea0003800000 */
[----:B------:R-:W-:-:S13]  /*1940*/  ISETP.GT.AND P0, PT, R3, 0xfe, PT ;  /* 0x000000fe0300780c */ /* 0x000fda0003f04270 */
[----:B------:R-:W-:Y:S05]  /*1950*/  @P0 BRA `(.L_x_45) ;  /* 0x00000000006c0947 */ /* 0x000fea0003800000 */
[----:B------:R-:W-:-:S13]  /*1960*/  ISETP.GE.AND P0, PT, R3, 0x1, PT ;  /* 0x000000010300780c */ /* 0x000fda0003f06270 */
[----:B------:R-:W-:Y:S05]  /*1970*/  @P0 BRA `(.L_x_46) ;  /* 0x0000000000740947 */ /* 0x000fea0003800000 */
[----:B------:R-:W-:Y:S02]  /*1980*/  ISETP.GE.AND P0, PT, R3, -0x18, PT ;  /* 0xffffffe80300780c */ /* 0x000fe40003f06270 */
[----:B------:R-:W-:-:S11]  /*1990*/  LOP3.LUT R0, R0, 0x80000000, RZ, 0xc0, !PT ;  /* 0x8000000000007812 */ /* 0x000fd600078ec0ff */
[----:B------:R-:W-:Y:S05]  /*19a0*/  @!P0 BRA `(.L_x_46) ;  /* 0x0000000000688947 */ /* 0x000fea0003800000 */
[CCC-:B------:R-:W-:Y:S01]  /*19b0*/  FFMA.RZ R9, R11.reuse, R15.reuse, R14.reuse ;  /* 0x0000000f0b097223 */ /* 0x1c0fe2000000c00e */
[CCC-:B------:R-:W-:Y:S01]  /*19c0*/  FFMA.RP R10, R11.reuse, R15.reuse, R14.reuse ;  /* 0x0000000f0b0a7223 */ /* 0x1c0fe2000000800e */
[----:B------:R-:W-:Y:S01]  /*19d0*/  FFMA.RM R15, R11, R15, R14 ;  /* 0x0000000f0b0f7223 */ /* 0x000fe2000000400e */
[C---:B------:R-:W-:Y:S01]  /*19e0*/  VIADD R11, R3.reuse, 0x20 ;  /* 0x00000020030b7836 */ /* 0x040fe20000000000 */
[----:B------:R-:W-:Y:S02]  /*19f0*/  ISETP.NE.AND P2, PT, R3, RZ, PT ;  /* 0x000000ff0300720c */ /* 0x000fe40003f45270 */
[----:B------:R-:W-:Y:S02]  /*1a00*/  LOP3.LUT R9, R9, 0x7fffff, RZ, 0xc0, !PT ;  /* 0x007fffff09097812 */ /* 0x000fe400078ec0ff */
[----:B------:R-:W-:Y:S02]  /*1a10*/  ISETP.NE.AND P1, PT, R3, RZ, PT ;  /* 0x000000ff0300720c */ /* 0x000fe40003f25270 */
[----:B------:R-:W-:-:S02]  /*1a20*/  LOP3.LUT R14, R9, 0x800000, RZ, 0xfc, !PT ;  /* 0x00800000090e7812 */ /* 0x000fc400078efcff */
[----:B------:R-:W-:Y:S02]  /*1a30*/  IADD3 R3, PT, PT, -R3, RZ, RZ ;  /* 0x000000ff03037210 */ /* 0x000fe40007ffe1ff */
[----:B------:R-:W-:Y:S02]  /*1a40*/  SHF.L.U32 R11, R14, R11, RZ ;  /* 0x0000000b0e0b7219 */ /* 0x000fe400000006ff */
[----:B------:R-:W-:Y:S02]  /*1a50*/  FSETP.NEU.FTZ.AND P0, PT, R10, R15, PT ;  /* 0x0000000f0a00720b */ /* 0x000fe40003f1d000 */
[----:B------:R-:W-:Y:S02]  /*1a60*/  SEL R3, R3, RZ, P2 ;  /* 0x000000ff03037207 */ /* 0x000fe40001000000 */
[----:B------:R-:W-:Y:S02]  /*1a70*/  ISETP.NE.AND P1, PT, R11, RZ, P1 ;  /* 0x000000ff0b00720c */ /* 0x000fe40000f25270 */
[----:B------:R-:W-:-:S02]  /*1a80*/  SHF.R.U32.HI R14, RZ, R3, R14 ;  /* 0x00000003ff0e7219 */ /* 0x000fc4000001160e */
[----:B------:R-:W-:Y:S02]  /*1a90*/  PLOP3.LUT P0, PT, P0, P1, PT, 0xf8, 0x8f ;  /* 0x00000000008f781c */ /* 0x000fe40000703f70 */
[----:B------:R-:W-:Y:S02]  /*1aa0*/  SHF.R.U32.HI R3, RZ, 0x1, R14 ;  /* 0x00000001ff037819 */ /* 0x000fe4000001160e */
[----:B------:R-:W-:-:S04]  /*1ab0*/  SEL R10, RZ, 0x1, !P0 ;  /* 0x00000001ff0a7807 */ /* 0x000fc80004000000 */
[----:B------:R-:W-:-:S04]  /*1ac0*/  LOP3.LUT R9, R10, 0x1, R3, 0xf8, !PT ;  /* 0x000000010a097812 */ /* 0x000fc800078ef803 */
[----:B------:R-:W-:-:S05]  /*1ad0*/  LOP3.LUT R14, R9, R14, RZ, 0xc0, !PT ;  /* 0x0000000e090e7212 */ /* 0x000fca00078ec0ff */
[----:B------:R-:W-:-:S05]  /*1ae0*/  IMAD.IADD R3, R3, 0x1, R14 ;  /* 0x0000000103037824 */ /* 0x000fca00078e020e */
[----:B------:R-:W-:Y:S01]  /*1af0*/  LOP3.LUT R0, R3, R0, RZ, 0xfc, !PT ;  /* 0x0000000003007212 */ /* 0x000fe200078efcff */
[----:B------:R-:W-:Y:S06]  /*1b00*/  BRA `(.L_x_46) ;  /* 0x0000000000107947 */ /* 0x000fec0003800000 */
.L_x_45:
[----:B------:R-:W-:-:S04]  /*1b10*/  LOP3.LUT R0, R0, 0x80000000, RZ, 0xc0, !PT ;  /* 0x8000000000007812 */ /* 0x000fc800078ec0ff */
[----:B------:R-:W-:Y:S01]  /*1b20*/  LOP3.LUT R0, R0, 0x7f800000, RZ, 0xfc, !PT ;  /* 0x7f80000000007812 */ /* 0x000fe200078efcff */
[----:B------:R-:W-:Y:S06]  /*1b30*/  BRA `(.L_x_46) ;  /* 0x0000000000047947 */ /* 0x000fec0003800000 */
.L_x_44:
[----:B------:R-:W-:-:S07]  /*1b40*/  LEA R0, R9, R0, 0x17 ;  /* 0x0000000009007211 */ /* 0x000fce00078eb8ff */
.L_x_46:
[----:B------:R-:W-:Y:S05]  /*1b50*/  BSYNC.RECONVERGENT B3 ;  /* 0x0000000000037941 */ /* 0x000fea0003800200 */
.L_x_43:
[----:B------:R-:W-:Y:S05]  /*1b60*/  BRA `(.L_x_47) ;  /* 0x0000000000207947 */ /* 0x000fea0003800000 */
.L_x_42:
[----:B------:R-:W-:-:S04]  /*1b70*/  LOP3.LUT R0, R0, 0x80000000, R3, 0x48, !PT ;  /* 0x8000000000007812 */ /* 0x000fc800078e4803 */
[----:B------:R-:W-:Y:S01]  /*1b80*/  LOP3.LUT R0, R0, 0x7f800000, RZ, 0xfc, !PT ;  /* 0x7f80000000007812 */ /* 0x000fe200078efcff */
[----:B------:R-:W-:Y:S06]  /*1b90*/  BRA `(.L_x_47) ;  /* 0x0000000000147947 */ /* 0x000fec0003800000 */
.L_x_41:
[----:B------:R-:W-:Y:S01]  /*1ba0*/  LOP3.LUT R0, R0, 0x80000000, R3, 0x48, !PT ;  /* 0x8000000000007812 */ /* 0x000fe200078e4803 */
[----:B------:R-:W-:Y:S06]  /*1bb0*/  BRA `(.L_x_47) ;  /* 0x00000000000c7947 */ /* 0x000fec0003800000 */
.L_x_40:
[----:B------:R-:W0:Y:S01]  /*1bc0*/  MUFU.RSQ R0, -QNAN ;  /* 0xffc0000000007908 */ /* 0x000e220000001400 */
[----:B------:R-:W-:Y:S05]  /*1bd0*/  BRA `(.L_x_47) ;  /* 0x0000000000047947 */ /* 0x000fea0003800000 */
.L_x_39:
[----:B------:R-:W-:-:S07]  /*1be0*/  FADD.FTZ R0, R3, R0 ;  /* 0x0000000003007221 */ /* 0x000fce0000010000 */
.L_x_47:
[----:B------:R-:W-:Y:S05]  /*1bf0*/  BSYNC.RECONVERGENT B2 ;  /* 0x0000000000027941 */ /* 0x000fea0003800200 */
.L_x_37:
[----:B------:R-:W-:Y:S02]  /*1c00*/  HFMA2 R3, -RZ, RZ, 0, 0 ;  /* 0x00000000ff037431 */ /* 0x000fe400000001ff */
[----:B0-----:R-:W-:Y:S02]  /*1c10*/  IMAD.MOV.U32 R9, RZ, RZ, R0 ;  /* 0x000000ffff097224 */ /* 0x001fe400078e0000 */
[----:B------:R-:W-:Y:S05]  /*1c20*/  RET.REL.NODEC R2 `(_Z2luIfEvPT_S1_S1_i) ;  /* 0xffffffe002f47950 */ /* 0x000fea0003c3ffff */
.L_x_48:
[----:B------:R-:W-:-:S00]  /*1c30*/  BRA `(.L_x_48) ;  /* 0xfffffffc00fc7947 */ /* 0x000fc0000383ffff */
[----:B------:R-:W-:-:S00]  /*1c40*/  NOP ;  /* 0x0000000000007918 */ /* 0x000fc00000000000 */
        /* <DEDUP_REMOVED lines=11> */
.L_x_49:


//--------------------- .nv.shared.reserved.0     --------------------------
	.section	.nv.shared.reserved.0,"aw",@nobits
	.weak		__nv_reservedSMEM_offset_0_alias
	.size		__nv_reservedSMEM_offset_0_alias, 0, 64
	.other		__nv_reservedSMEM_offset_0_alias,@"STO_CUDA_RESERVED_SHARED STV_DEFAULT"
__nv_reservedSMEM_offset_0_alias:
	.zero		0
	.zero		64


//--------------------- .nv.constant0._Z2luIfEvPT_S1_S1_i --------------------------
	.section	.nv.constant0._Z2luIfEvPT_S1_S1_i,"a",@progbits
	.sectionflags	@""
	.align	4
.nv.constant0._Z2luIfEvPT_S1_S1_i:
	.zero		924


//--------------------- SYMBOLS --------------------------

	.type		.nv.reservedSmem.offset0,@object
	.size		.nv.reservedSmem.offset0,0x4
